//
// Generated by NVIDIA NVVM Compiler
//
// Compiler Build ID: CL-36424714
// Cuda compilation tools, release 13.0, V13.0.88
// Based on NVVM 20.0.0
//

.version 9.0
.target sm_100
.address_size 64

	// .globl	_Z13fasten_kerneliiPK4AtomS1_PKfS3_S3_S3_S3_S3_PfPK8FFParamsii

.visible .entry _Z13fasten_kerneliiPK4AtomS1_PKfS3_S3_S3_S3_S3_PfPK8FFParamsii(
	.param .u32 _Z13fasten_kerneliiPK4AtomS1_PKfS3_S3_S3_S3_S3_PfPK8FFParamsii_param_0,
	.param .u32 _Z13fasten_kerneliiPK4AtomS1_PKfS3_S3_S3_S3_S3_PfPK8FFParamsii_param_1,
	.param .u64 .ptr .align 1 _Z13fasten_kerneliiPK4AtomS1_PKfS3_S3_S3_S3_S3_PfPK8FFParamsii_param_2,
	.param .u64 .ptr .align 1 _Z13fasten_kerneliiPK4AtomS1_PKfS3_S3_S3_S3_S3_PfPK8FFParamsii_param_3,
	.param .u64 .ptr .align 1 _Z13fasten_kerneliiPK4AtomS1_PKfS3_S3_S3_S3_S3_PfPK8FFParamsii_param_4,
	.param .u64 .ptr .align 1 _Z13fasten_kerneliiPK4AtomS1_PKfS3_S3_S3_S3_S3_PfPK8FFParamsii_param_5,
	.param .u64 .ptr .align 1 _Z13fasten_kerneliiPK4AtomS1_PKfS3_S3_S3_S3_S3_PfPK8FFParamsii_param_6,
	.param .u64 .ptr .align 1 _Z13fasten_kerneliiPK4AtomS1_PKfS3_S3_S3_S3_S3_PfPK8FFParamsii_param_7,
	.param .u64 .ptr .align 1 _Z13fasten_kerneliiPK4AtomS1_PKfS3_S3_S3_S3_S3_PfPK8FFParamsii_param_8,
	.param .u64 .ptr .align 1 _Z13fasten_kerneliiPK4AtomS1_PKfS3_S3_S3_S3_S3_PfPK8FFParamsii_param_9,
	.param .u64 .ptr .align 1 _Z13fasten_kerneliiPK4AtomS1_PKfS3_S3_S3_S3_S3_PfPK8FFParamsii_param_10,
	.param .u64 .ptr .align 1 _Z13fasten_kerneliiPK4AtomS1_PKfS3_S3_S3_S3_S3_PfPK8FFParamsii_param_11,
	.param .u32 _Z13fasten_kerneliiPK4AtomS1_PKfS3_S3_S3_S3_S3_PfPK8FFParamsii_param_12,
	.param .u32 _Z13fasten_kerneliiPK4AtomS1_PKfS3_S3_S3_S3_S3_PfPK8FFParamsii_param_13
)
{
	.local .align 16 .b8 	__local_depot0[4096];
	.reg .b64 	%SP;
	.reg .b64 	%SPL;
	.reg .pred 	%p<131>;
	.reg .b32 	%r<128>;
	.reg .b32 	%f<632>;
	.reg .b64 	%rd<248>;

	mov.u64 	%SPL, __local_depot0;
	ld.param.u64 	%rd25, [_Z13fasten_kerneliiPK4AtomS1_PKfS3_S3_S3_S3_S3_PfPK8FFParamsii_param_4];
	ld.param.u64 	%rd26, [_Z13fasten_kerneliiPK4AtomS1_PKfS3_S3_S3_S3_S3_PfPK8FFParamsii_param_5];
	ld.param.u64 	%rd27, [_Z13fasten_kerneliiPK4AtomS1_PKfS3_S3_S3_S3_S3_PfPK8FFParamsii_param_6];
	ld.param.u64 	%rd28, [_Z13fasten_kerneliiPK4AtomS1_PKfS3_S3_S3_S3_S3_PfPK8FFParamsii_param_7];
	ld.param.u64 	%rd29, [_Z13fasten_kerneliiPK4AtomS1_PKfS3_S3_S3_S3_S3_PfPK8FFParamsii_param_8];
	ld.param.u64 	%rd30, [_Z13fasten_kerneliiPK4AtomS1_PKfS3_S3_S3_S3_S3_PfPK8FFParamsii_param_9];
	ld.param.u64 	%rd31, [_Z13fasten_kerneliiPK4AtomS1_PKfS3_S3_S3_S3_S3_PfPK8FFParamsii_param_10];
	ld.param.u32 	%r90, [_Z13fasten_kerneliiPK4AtomS1_PKfS3_S3_S3_S3_S3_PfPK8FFParamsii_param_12];
	cvta.to.global.u64 	%rd1, %rd30;
	cvta.to.global.u64 	%rd2, %rd29;
	cvta.to.global.u64 	%rd3, %rd28;
	cvta.to.global.u64 	%rd4, %rd27;
	cvta.to.global.u64 	%rd5, %rd26;
	cvta.to.global.u64 	%rd6, %rd25;
	cvta.to.global.u64 	%rd7, %rd31;
	add.u64 	%rd8, %SPL, 0;
	add.u64 	%rd9, %SPL, 3072;
	add.u64 	%rd10, %SPL, 3328;
	mov.u32 	%r92, %ctaid.x;
	mov.u32 	%r1, %ntid.x;
	mul.lo.s32 	%r93, %r1, %r92;
	shl.b32 	%r94, %r93, 6;
	mov.u32 	%r95, %tid.x;
	add.s32 	%r2, %r94, %r95;
	setp.lt.s32 	%p3, %r2, %r90;
	add.s32 	%r96, %r90, -64;
	selp.b32 	%r97, %r2, %r96, %p3;
	cvt.s64.s32 	%rd11, %r97;
	cvt.s64.s32 	%rd12, %r90;
	mov.b32 	%r119, 0;
$L__BB0_1:
	mul.lo.s32 	%r4, %r119, %r1;
	cvt.u64.u32 	%rd35, %r4;
	add.s64 	%rd13, %rd35, %rd11;
	setp.ge.u64 	%p4, %rd13, %rd12;
	@%p4 bra 	$L__BB0_3;
	shl.b64 	%rd36, %rd13, 2;
	add.s64 	%rd37, %rd6, %rd36;
	ld.global.f32 	%f33, [%rd37];
	mul.wide.u32 	%rd38, %r119, 48;
	add.s64 	%rd39, %rd8, %rd38;
	add.s64 	%rd40, %rd5, %rd36;
	ld.global.f32 	%f34, [%rd40];
	add.s64 	%rd41, %rd4, %rd36;
	ld.global.f32 	%f35, [%rd41];
	add.s64 	%rd42, %rd3, %rd36;
	ld.global.f32 	%f36, [%rd42];
	st.local.v4.f32 	[%rd39], {%f33, %f34, %f35, %f36};
	add.s64 	%rd43, %rd2, %rd36;
	ld.global.f32 	%f37, [%rd43];
	st.local.v4.f32 	[%rd39+16], {%f33, %f34, %f35, %f37};
	add.s64 	%rd44, %rd1, %rd36;
	ld.global.f32 	%f38, [%rd44];
	st.local.v4.f32 	[%rd39+32], {%f33, %f34, %f35, %f38};
$L__BB0_3:
	add.s32 	%r5, %r4, %r1;
	cvt.u64.u32 	%rd45, %r5;
	add.s64 	%rd46, %rd45, %rd11;
	setp.ge.u64 	%p5, %rd46, %rd12;
	@%p5 bra 	$L__BB0_5;
	cvt.u64.u32 	%rd47, %r5;
	add.s64 	%rd48, %rd47, %rd11;
	shl.b64 	%rd49, %rd48, 2;
	add.s64 	%rd50, %rd6, %rd49;
	ld.global.f32 	%f39, [%rd50];
	mul.wide.u32 	%rd51, %r119, 48;
	add.s64 	%rd52, %rd8, %rd51;
	add.s64 	%rd53, %rd5, %rd49;
	ld.global.f32 	%f40, [%rd53];
	add.s64 	%rd54, %rd4, %rd49;
	ld.global.f32 	%f41, [%rd54];
	add.s64 	%rd55, %rd3, %rd49;
	ld.global.f32 	%f42, [%rd55];
	st.local.v4.f32 	[%rd52+48], {%f39, %f40, %f41, %f42};
	add.s64 	%rd56, %rd2, %rd49;
	ld.global.f32 	%f43, [%rd56];
	st.local.v4.f32 	[%rd52+64], {%f39, %f40, %f41, %f43};
	add.s64 	%rd57, %rd1, %rd49;
	ld.global.f32 	%f44, [%rd57];
	st.local.v4.f32 	[%rd52+80], {%f39, %f40, %f41, %f44};
$L__BB0_5:
	add.s32 	%r6, %r5, %r1;
	cvt.u64.u32 	%rd58, %r6;
	add.s64 	%rd59, %rd58, %rd11;
	setp.ge.u64 	%p6, %rd59, %rd12;
	@%p6 bra 	$L__BB0_7;
	cvt.u64.u32 	%rd60, %r6;
	add.s64 	%rd61, %rd60, %rd11;
	shl.b64 	%rd62, %rd61, 2;
	add.s64 	%rd63, %rd6, %rd62;
	ld.global.f32 	%f45, [%rd63];
	mul.wide.u32 	%rd64, %r119, 48;
	add.s64 	%rd65, %rd8, %rd64;
	add.s64 	%rd66, %rd5, %rd62;
	ld.global.f32 	%f46, [%rd66];
	add.s64 	%rd67, %rd4, %rd62;
	ld.global.f32 	%f47, [%rd67];
	add.s64 	%rd68, %rd3, %rd62;
	ld.global.f32 	%f48, [%rd68];
	st.local.v4.f32 	[%rd65+96], {%f45, %f46, %f47, %f48};
	add.s64 	%rd69, %rd2, %rd62;
	ld.global.f32 	%f49, [%rd69];
	st.local.v4.f32 	[%rd65+112], {%f45, %f46, %f47, %f49};
	add.s64 	%rd70, %rd1, %rd62;
	ld.global.f32 	%f50, [%rd70];
	st.local.v4.f32 	[%rd65+128], {%f45, %f46, %f47, %f50};
$L__BB0_7:
	add.s32 	%r98, %r6, %r1;
	cvt.u64.u32 	%rd71, %r98;
	add.s64 	%rd14, %rd71, %rd11;
	setp.ge.u64 	%p7, %rd14, %rd12;
	@%p7 bra 	$L__BB0_9;
	shl.b64 	%rd72, %rd14, 2;
	add.s64 	%rd73, %rd6, %rd72;
	ld.global.f32 	%f51, [%rd73];
	mul.wide.u32 	%rd74, %r119, 48;
	add.s64 	%rd75, %rd8, %rd74;
	add.s64 	%rd76, %rd5, %rd72;
	ld.global.f32 	%f52, [%rd76];
	add.s64 	%rd77, %rd4, %rd72;
	ld.global.f32 	%f53, [%rd77];
	add.s64 	%rd78, %rd3, %rd72;
	ld.global.f32 	%f54, [%rd78];
	st.local.v4.f32 	[%rd75+144], {%f51, %f52, %f53, %f54};
	add.s64 	%rd79, %rd2, %rd72;
	ld.global.f32 	%f55, [%rd79];
	st.local.v4.f32 	[%rd75+160], {%f51, %f52, %f53, %f55};
	add.s64 	%rd80, %rd1, %rd72;
	ld.global.f32 	%f56, [%rd80];
	st.local.v4.f32 	[%rd75+176], {%f51, %f52, %f53, %f56};
$L__BB0_9:
	add.s32 	%r119, %r119, 4;
	setp.eq.s32 	%p8, %r119, 64;
	@%p8 bra 	$L__BB0_10;
	bra.uni 	$L__BB0_1;
$L__BB0_10:
	ld.param.u32 	%r113, [_Z13fasten_kerneliiPK4AtomS1_PKfS3_S3_S3_S3_S3_PfPK8FFParamsii_param_0];
	mov.f32 	%f57, 0f00000000;
	st.local.v4.f32 	[%rd9], {%f57, %f57, %f57, %f57};
	st.local.v4.f32 	[%rd9+16], {%f57, %f57, %f57, %f57};
	st.local.v4.f32 	[%rd9+32], {%f57, %f57, %f57, %f57};
	st.local.v4.f32 	[%rd9+48], {%f57, %f57, %f57, %f57};
	st.local.v4.f32 	[%rd9+64], {%f57, %f57, %f57, %f57};
	st.local.v4.f32 	[%rd9+80], {%f57, %f57, %f57, %f57};
	st.local.v4.f32 	[%rd9+96], {%f57, %f57, %f57, %f57};
	st.local.v4.f32 	[%rd9+112], {%f57, %f57, %f57, %f57};
	st.local.v4.f32 	[%rd9+128], {%f57, %f57, %f57, %f57};
	st.local.v4.f32 	[%rd9+144], {%f57, %f57, %f57, %f57};
	st.local.v4.f32 	[%rd9+160], {%f57, %f57, %f57, %f57};
	st.local.v4.f32 	[%rd9+176], {%f57, %f57, %f57, %f57};
	st.local.v4.f32 	[%rd9+192], {%f57, %f57, %f57, %f57};
	st.local.v4.f32 	[%rd9+208], {%f57, %f57, %f57, %f57};
	st.local.v4.f32 	[%rd9+224], {%f57, %f57, %f57, %f57};
	st.local.v4.f32 	[%rd9+240], {%f57, %f57, %f57, %f57};
	setp.gt.s32 	%p9, %r113, 0;
	@%p9 bra 	$L__BB0_11;
	bra.uni 	$L__BB0_29;
$L__BB0_11:
	ld.param.u32 	%r116, [_Z13fasten_kerneliiPK4AtomS1_PKfS3_S3_S3_S3_S3_PfPK8FFParamsii_param_1];
	setp.gt.s32 	%p10, %r116, 0;
	@%p10 bra 	$L__BB0_16;
	mov.b32 	%r126, 0;
$L__BB0_13:
	ld.param.u64 	%rd242, [_Z13fasten_kerneliiPK4AtomS1_PKfS3_S3_S3_S3_S3_PfPK8FFParamsii_param_3];
	cvta.to.global.u64 	%rd81, %rd242;
	mul.wide.u32 	%rd82, %r126, 16;
	add.s64 	%rd83, %rd81, %rd82;
	ld.global.f32 	%f30, [%rd83];
	ld.global.f32 	%f31, [%rd83+4];
	ld.global.f32 	%f32, [%rd83+8];
	mov.b32 	%r127, 0;
$L__BB0_14:
	mul.wide.u32 	%rd84, %r127, 48;
	add.s64 	%rd85, %rd8, %rd84;
	ld.local.v4.f32 	{%f58, %f59, %f60, %f61}, [%rd85];
	fma.rn.f32 	%f62, %f30, %f58, %f61;
	fma.rn.f32 	%f63, %f31, %f59, %f62;
	fma.rn.f32 	%f64, %f32, %f60, %f63;
	mul.wide.u32 	%rd86, %r127, 12;
	add.s64 	%rd87, %rd10, %rd86;
	ld.local.v4.f32 	{%f65, %f66, %f67, %f68}, [%rd85+16];
	fma.rn.f32 	%f69, %f30, %f65, %f68;
	fma.rn.f32 	%f70, %f31, %f66, %f69;
	fma.rn.f32 	%f71, %f32, %f67, %f70;
	ld.local.v4.f32 	{%f72, %f73, %f74, %f75}, [%rd85+32];
	fma.rn.f32 	%f76, %f30, %f72, %f75;
	fma.rn.f32 	%f77, %f31, %f73, %f76;
	fma.rn.f32 	%f78, %f32, %f74, %f77;
	ld.local.v4.f32 	{%f79, %f80, %f81, %f82}, [%rd85+48];
	fma.rn.f32 	%f83, %f30, %f79, %f82;
	fma.rn.f32 	%f84, %f31, %f80, %f83;
	fma.rn.f32 	%f85, %f32, %f81, %f84;
	st.local.v4.f32 	[%rd87], {%f64, %f71, %f78, %f85};
	ld.local.v4.f32 	{%f86, %f87, %f88, %f89}, [%rd85+64];
	fma.rn.f32 	%f90, %f30, %f86, %f89;
	fma.rn.f32 	%f91, %f31, %f87, %f90;
	fma.rn.f32 	%f92, %f32, %f88, %f91;
	ld.local.v4.f32 	{%f93, %f94, %f95, %f96}, [%rd85+80];
	fma.rn.f32 	%f97, %f30, %f93, %f96;
	fma.rn.f32 	%f98, %f31, %f94, %f97;
	fma.rn.f32 	%f99, %f32, %f95, %f98;
	ld.local.v4.f32 	{%f100, %f101, %f102, %f103}, [%rd85+96];
	fma.rn.f32 	%f104, %f30, %f100, %f103;
	fma.rn.f32 	%f105, %f31, %f101, %f104;
	fma.rn.f32 	%f106, %f32, %f102, %f105;
	ld.local.v4.f32 	{%f107, %f108, %f109, %f110}, [%rd85+112];
	fma.rn.f32 	%f111, %f30, %f107, %f110;
	fma.rn.f32 	%f112, %f31, %f108, %f111;
	fma.rn.f32 	%f113, %f32, %f109, %f112;
	st.local.v4.f32 	[%rd87+16], {%f92, %f99, %f106, %f113};
	ld.local.v4.f32 	{%f114, %f115, %f116, %f117}, [%rd85+128];
	fma.rn.f32 	%f118, %f30, %f114, %f117;
	fma.rn.f32 	%f119, %f31, %f115, %f118;
	fma.rn.f32 	%f120, %f32, %f116, %f119;
	ld.local.v4.f32 	{%f121, %f122, %f123, %f124}, [%rd85+144];
	fma.rn.f32 	%f125, %f30, %f121, %f124;
	fma.rn.f32 	%f126, %f31, %f122, %f125;
	fma.rn.f32 	%f127, %f32, %f123, %f126;
	ld.local.v4.f32 	{%f128, %f129, %f130, %f131}, [%rd85+160];
	fma.rn.f32 	%f132, %f30, %f128, %f131;
	fma.rn.f32 	%f133, %f31, %f129, %f132;
	fma.rn.f32 	%f134, %f32, %f130, %f133;
	ld.local.v4.f32 	{%f135, %f136, %f137, %f138}, [%rd85+176];
	fma.rn.f32 	%f139, %f30, %f135, %f138;
	fma.rn.f32 	%f140, %f31, %f136, %f139;
	fma.rn.f32 	%f141, %f32, %f137, %f140;
	st.local.v4.f32 	[%rd87+32], {%f120, %f127, %f134, %f141};
	add.s32 	%r127, %r127, 4;
	setp.ne.s32 	%p11, %r127, 64;
	@%p11 bra 	$L__BB0_14;
	ld.param.u32 	%r114, [_Z13fasten_kerneliiPK4AtomS1_PKfS3_S3_S3_S3_S3_PfPK8FFParamsii_param_0];
	add.s32 	%r126, %r126, 1;
	setp.ne.s32 	%p12, %r126, %r114;
	@%p12 bra 	$L__BB0_13;
	bra.uni 	$L__BB0_29;
$L__BB0_16:
	add.s64 	%rd15, %rd8, 96;
	mov.b32 	%r120, 0;
	add.s64 	%rd16, %rd10, 32;
$L__BB0_17:
	ld.param.u64 	%rd244, [_Z13fasten_kerneliiPK4AtomS1_PKfS3_S3_S3_S3_S3_PfPK8FFParamsii_param_11];
	ld.param.u64 	%rd243, [_Z13fasten_kerneliiPK4AtomS1_PKfS3_S3_S3_S3_S3_PfPK8FFParamsii_param_3];
	cvta.to.global.u64 	%rd88, %rd243;
	mul.wide.u32 	%rd89, %r120, 16;
	add.s64 	%rd90, %rd88, %rd89;
	ld.global.f32 	%f1, [%rd90];
	ld.global.f32 	%f2, [%rd90+4];
	ld.global.f32 	%f3, [%rd90+8];
	ld.global.u32 	%r103, [%rd90+12];
	cvta.to.global.u64 	%rd17, %rd244;
	mul.wide.s32 	%rd91, %r103, 16;
	add.s64 	%rd92, %rd17, %rd91;
	ld.global.u32 	%r104, [%rd92];
	ld.global.f32 	%f4, [%rd92+4];
	ld.global.f32 	%f5, [%rd92+8];
	ld.global.f32 	%f6, [%rd92+12];
	mov.b32 	%r121, 0;
	mov.u64 	%rd246, %rd16;
	mov.u64 	%rd247, %rd15;
$L__BB0_18:
	ld.local.v4.f32 	{%f142, %f143, %f144, %f145}, [%rd247+-96];
	fma.rn.f32 	%f146, %f1, %f142, %f145;
	fma.rn.f32 	%f147, %f2, %f143, %f146;
	fma.rn.f32 	%f148, %f3, %f144, %f147;
	ld.local.v4.f32 	{%f149, %f150, %f151, %f152}, [%rd247+-80];
	fma.rn.f32 	%f153, %f1, %f149, %f152;
	fma.rn.f32 	%f154, %f2, %f150, %f153;
	fma.rn.f32 	%f155, %f3, %f151, %f154;
	ld.local.v4.f32 	{%f156, %f157, %f158, %f159}, [%rd247+-64];
	fma.rn.f32 	%f160, %f1, %f156, %f159;
	fma.rn.f32 	%f161, %f2, %f157, %f160;
	fma.rn.f32 	%f162, %f3, %f158, %f161;
	ld.local.v4.f32 	{%f163, %f164, %f165, %f166}, [%rd247+-48];
	fma.rn.f32 	%f167, %f1, %f163, %f166;
	fma.rn.f32 	%f168, %f2, %f164, %f167;
	fma.rn.f32 	%f169, %f3, %f165, %f168;
	st.local.v4.f32 	[%rd246+-32], {%f148, %f155, %f162, %f169};
	ld.local.v4.f32 	{%f170, %f171, %f172, %f173}, [%rd247+-32];
	fma.rn.f32 	%f174, %f1, %f170, %f173;
	fma.rn.f32 	%f175, %f2, %f171, %f174;
	fma.rn.f32 	%f176, %f3, %f172, %f175;
	ld.local.v4.f32 	{%f177, %f178, %f179, %f180}, [%rd247+-16];
	fma.rn.f32 	%f181, %f1, %f177, %f180;
	fma.rn.f32 	%f182, %f2, %f178, %f181;
	fma.rn.f32 	%f183, %f3, %f179, %f182;
	ld.local.v4.f32 	{%f184, %f185, %f186, %f187}, [%rd247];
	fma.rn.f32 	%f188, %f1, %f184, %f187;
	fma.rn.f32 	%f189, %f2, %f185, %f188;
	fma.rn.f32 	%f190, %f3, %f186, %f189;
	ld.local.v4.f32 	{%f191, %f192, %f193, %f194}, [%rd247+16];
	fma.rn.f32 	%f195, %f1, %f191, %f194;
	fma.rn.f32 	%f196, %f2, %f192, %f195;
	fma.rn.f32 	%f197, %f3, %f193, %f196;
	st.local.v4.f32 	[%rd246+-16], {%f176, %f183, %f190, %f197};
	ld.local.v4.f32 	{%f198, %f199, %f200, %f201}, [%rd247+32];
	fma.rn.f32 	%f202, %f1, %f198, %f201;
	fma.rn.f32 	%f203, %f2, %f199, %f202;
	fma.rn.f32 	%f204, %f3, %f200, %f203;
	ld.local.v4.f32 	{%f205, %f206, %f207, %f208}, [%rd247+48];
	fma.rn.f32 	%f209, %f1, %f205, %f208;
	fma.rn.f32 	%f210, %f2, %f206, %f209;
	fma.rn.f32 	%f211, %f3, %f207, %f210;
	ld.local.v4.f32 	{%f212, %f213, %f214, %f215}, [%rd247+64];
	fma.rn.f32 	%f216, %f1, %f212, %f215;
	fma.rn.f32 	%f217, %f2, %f213, %f216;
	fma.rn.f32 	%f218, %f3, %f214, %f217;
	ld.local.v4.f32 	{%f219, %f220, %f221, %f222}, [%rd247+80];
	fma.rn.f32 	%f223, %f1, %f219, %f222;
	fma.rn.f32 	%f224, %f2, %f220, %f223;
	fma.rn.f32 	%f225, %f3, %f221, %f224;
	st.local.v4.f32 	[%rd246], {%f204, %f211, %f218, %f225};
	add.s32 	%r121, %r121, 4;
	add.s64 	%rd247, %rd247, 192;
	add.s64 	%rd246, %rd246, 48;
	setp.eq.s32 	%p13, %r121, 64;
	@%p13 bra 	$L__BB0_19;
	bra.uni 	$L__BB0_18;
$L__BB0_19:
	setp.eq.s32 	%p14, %r104, 70;
	neg.f32 	%f19, %f5;
	@%p14 bra 	$L__BB0_20;
	bra.uni 	$L__BB0_24;
$L__BB0_20:
	mov.b32 	%r122, 0;
$L__BB0_21:
	ld.param.u64 	%rd245, [_Z13fasten_kerneliiPK4AtomS1_PKfS3_S3_S3_S3_S3_PfPK8FFParamsii_param_11];
	ld.param.u64 	%rd241, [_Z13fasten_kerneliiPK4AtomS1_PKfS3_S3_S3_S3_S3_PfPK8FFParamsii_param_2];
	setp.eq.s32 	%p40, %r104, 69;
	setp.gt.f32 	%p41, %f5, 0f00000000;
	setp.lt.f32 	%p42, %f5, 0f00000000;
	cvta.to.global.u64 	%rd102, %rd241;
	mul.wide.u32 	%rd103, %r122, 16;
	add.s64 	%rd104, %rd102, %rd103;
	ld.global.f32 	%f7, [%rd104];
	ld.global.f32 	%f8, [%rd104+4];
	ld.global.f32 	%f9, [%rd104+8];
	ld.global.u32 	%r111, [%rd104+12];
	cvta.to.global.u64 	%rd105, %rd245;
	mul.wide.s32 	%rd106, %r111, 16;
	add.s64 	%rd107, %rd105, %rd106;
	ld.global.u32 	%r112, [%rd107];
	ld.global.f32 	%f365, [%rd107+4];
	ld.global.f32 	%f10, [%rd107+8];
	ld.global.f32 	%f366, [%rd107+12];
	add.f32 	%f11, %f4, %f365;
	rcp.rn.f32 	%f12, %f11;
	setp.eq.s32 	%p43, %r112, 70;
	selp.f32 	%f13, 0f3E800000, 0f3F000000, %p43;
	selp.f32 	%f14, 0f40800000, 0f40000000, %p43;
	setp.eq.s32 	%p44, %r112, 69;
	or.pred  	%p1, %p44, %p40;
	setp.lt.f32 	%p45, %f10, 0f00000000;
	setp.gt.f32 	%p46, %f10, 0f00000000;
	neg.f32 	%f367, %f10;
	selp.f32 	%f368, %f367, %f10, %p41;
	selp.f32 	%f369, %f368, %f10, %p45;
	selp.f32 	%f370, %f19, %f5, %p42;
	selp.f32 	%f371, %f370, %f5, %p46;
	selp.f32 	%f372, 0f40B00000, 0f3F800000, %p42;
	selp.f32 	%f373, 0f3F800000, 0fFF7FFFFF, %p42;
	selp.f32 	%f15, %f372, %f373, %p45;
	rcp.rn.f32 	%f16, %f15;
	mul.f32 	%f17, %f6, %f366;
	add.f32 	%f18, %f369, %f371;
	mov.b32 	%r123, 0;
$L__BB0_22:
	setp.neu.f32 	%p47, %f10, 0f00000000;
	mul.wide.u32 	%rd108, %r123, 12;
	add.s64 	%rd109, %rd10, %rd108;
	ld.local.v4.f32 	{%f374, %f375, %f376, %f377}, [%rd109];
	sub.f32 	%f378, %f374, %f7;
	sub.f32 	%f379, %f375, %f8;
	sub.f32 	%f380, %f376, %f9;
	mul.f32 	%f381, %f379, %f379;
	fma.rn.f32 	%f382, %f378, %f378, %f381;
	fma.rn.f32 	%f383, %f380, %f380, %f382;
	sqrt.rn.f32 	%f384, %f383;
	sub.f32 	%f385, %f384, %f11;
	setp.lt.f32 	%p48, %f385, 0f00000000;
	mul.f32 	%f386, %f12, %f384;
	mov.f32 	%f387, 0f3F800000;
	sub.f32 	%f388, %f387, %f386;
	selp.f32 	%f389, 0f42980000, 0f00000000, %p48;
	mul.wide.u32 	%rd110, %r123, 4;
	add.s64 	%rd111, %rd9, %rd110;
	ld.local.v4.f32 	{%f390, %f391, %f392, %f393}, [%rd111];
	fma.rn.f32 	%f394, %f388, %f389, %f390;
	mul.f32 	%f395, %f13, %f385;
	sub.f32 	%f396, %f387, %f395;
	selp.f32 	%f397, 0f3F800000, %f396, %p48;
	setp.lt.f32 	%p49, %f385, %f14;
	selp.f32 	%f398, 0f3F800000, 0f00000000, %p49;
	mul.f32 	%f399, %f398, %f397;
	mul.f32 	%f400, %f17, %f399;
	setp.lt.f32 	%p50, %f400, 0f00000000;
	neg.f32 	%f401, %f400;
	selp.f32 	%f402, %f400, %f401, %p50;
	selp.f32 	%f403, %f402, %f400, %p1;
	fma.rn.f32 	%f404, %f403, 0f42340000, %f394;
	setp.lt.f32 	%p51, %f385, %f15;
	selp.f32 	%f405, 0f3F800000, 0f00000000, %p47;
	selp.f32 	%f406, %f405, 0f00000000, %p51;
	mul.f32 	%f407, %f18, %f406;
	mul.f32 	%f408, %f16, %f385;
	sub.f32 	%f409, %f387, %f408;
	selp.f32 	%f410, 0f3F800000, %f409, %p48;
	fma.rn.f32 	%f411, %f410, %f407, %f404;
	sub.f32 	%f412, %f377, %f7;
	ld.local.v4.f32 	{%f413, %f414, %f415, %f416}, [%rd109+16];
	sub.f32 	%f417, %f413, %f8;
	sub.f32 	%f418, %f414, %f9;
	mul.f32 	%f419, %f417, %f417;
	fma.rn.f32 	%f420, %f412, %f412, %f419;
	fma.rn.f32 	%f421, %f418, %f418, %f420;
	sqrt.rn.f32 	%f422, %f421;
	sub.f32 	%f423, %f422, %f11;
	setp.lt.f32 	%p52, %f423, 0f00000000;
	mul.f32 	%f424, %f12, %f422;
	sub.f32 	%f425, %f387, %f424;
	selp.f32 	%f426, 0f42980000, 0f00000000, %p52;
	fma.rn.f32 	%f427, %f425, %f426, %f391;
	mul.f32 	%f428, %f13, %f423;
	sub.f32 	%f429, %f387, %f428;
	selp.f32 	%f430, 0f3F800000, %f429, %p52;
	setp.lt.f32 	%p53, %f423, %f14;
	selp.f32 	%f431, 0f3F800000, 0f00000000, %p53;
	mul.f32 	%f432, %f431, %f430;
	mul.f32 	%f433, %f17, %f432;
	setp.lt.f32 	%p54, %f433, 0f00000000;
	neg.f32 	%f434, %f433;
	selp.f32 	%f435, %f433, %f434, %p54;
	selp.f32 	%f436, %f435, %f433, %p1;
	fma.rn.f32 	%f437, %f436, 0f42340000, %f427;
	setp.lt.f32 	%p55, %f423, %f15;
	selp.f32 	%f438, %f405, 0f00000000, %p55;
	mul.f32 	%f439, %f18, %f438;
	mul.f32 	%f440, %f16, %f423;
	sub.f32 	%f441, %f387, %f440;
	selp.f32 	%f442, 0f3F800000, %f441, %p52;
	fma.rn.f32 	%f443, %f442, %f439, %f437;
	sub.f32 	%f444, %f415, %f7;
	sub.f32 	%f445, %f416, %f8;
	ld.local.v4.f32 	{%f446, %f447, %f448, %f449}, [%rd109+32];
	sub.f32 	%f450, %f446, %f9;
	mul.f32 	%f451, %f445, %f445;
	fma.rn.f32 	%f452, %f444, %f444, %f451;
	fma.rn.f32 	%f453, %f450, %f450, %f452;
	sqrt.rn.f32 	%f454, %f453;
	sub.f32 	%f455, %f454, %f11;
	setp.lt.f32 	%p56, %f455, 0f00000000;
	mul.f32 	%f456, %f12, %f454;
	sub.f32 	%f457, %f387, %f456;
	selp.f32 	%f458, 0f42980000, 0f00000000, %p56;
	fma.rn.f32 	%f459, %f457, %f458, %f392;
	mul.f32 	%f460, %f13, %f455;
	sub.f32 	%f461, %f387, %f460;
	selp.f32 	%f462, 0f3F800000, %f461, %p56;
	setp.lt.f32 	%p57, %f455, %f14;
	selp.f32 	%f463, 0f3F800000, 0f00000000, %p57;
	mul.f32 	%f464, %f463, %f462;
	mul.f32 	%f465, %f17, %f464;
	setp.lt.f32 	%p58, %f465, 0f00000000;
	neg.f32 	%f466, %f465;
	selp.f32 	%f467, %f465, %f466, %p58;
	selp.f32 	%f468, %f467, %f465, %p1;
	fma.rn.f32 	%f469, %f468, 0f42340000, %f459;
	setp.lt.f32 	%p59, %f455, %f15;
	selp.f32 	%f470, %f405, 0f00000000, %p59;
	mul.f32 	%f471, %f18, %f470;
	mul.f32 	%f472, %f16, %f455;
	sub.f32 	%f473, %f387, %f472;
	selp.f32 	%f474, 0f3F800000, %f473, %p56;
	fma.rn.f32 	%f475, %f474, %f471, %f469;
	sub.f32 	%f476, %f447, %f7;
	sub.f32 	%f477, %f448, %f8;
	sub.f32 	%f478, %f449, %f9;
	mul.f32 	%f479, %f477, %f477;
	fma.rn.f32 	%f480, %f476, %f476, %f479;
	fma.rn.f32 	%f481, %f478, %f478, %f480;
	sqrt.rn.f32 	%f482, %f481;
	sub.f32 	%f483, %f482, %f11;
	setp.lt.f32 	%p60, %f483, 0f00000000;
	mul.f32 	%f484, %f12, %f482;
	sub.f32 	%f485, %f387, %f484;
	selp.f32 	%f486, 0f42980000, 0f00000000, %p60;
	fma.rn.f32 	%f487, %f485, %f486, %f393;
	mul.f32 	%f488, %f13, %f483;
	sub.f32 	%f489, %f387, %f488;
	selp.f32 	%f490, 0f3F800000, %f489, %p60;
	setp.lt.f32 	%p61, %f483, %f14;
	selp.f32 	%f491, 0f3F800000, 0f00000000, %p61;
	mul.f32 	%f492, %f491, %f490;
	mul.f32 	%f493, %f17, %f492;
	setp.lt.f32 	%p62, %f493, 0f00000000;
	neg.f32 	%f494, %f493;
	selp.f32 	%f495, %f493, %f494, %p62;
	selp.f32 	%f496, %f495, %f493, %p1;
	fma.rn.f32 	%f497, %f496, 0f42340000, %f487;
	setp.lt.f32 	%p63, %f483, %f15;
	selp.f32 	%f498, %f405, 0f00000000, %p63;
	mul.f32 	%f499, %f18, %f498;
	mul.f32 	%f500, %f16, %f483;
	sub.f32 	%f501, %f387, %f500;
	selp.f32 	%f502, 0f3F800000, %f501, %p60;
	fma.rn.f32 	%f503, %f502, %f499, %f497;
	st.local.v4.f32 	[%rd111], {%f411, %f443, %f475, %f503};
	add.s32 	%r123, %r123, 4;
	setp.ne.s32 	%p64, %r123, 64;
	@%p64 bra 	$L__BB0_22;
	ld.param.u32 	%r118, [_Z13fasten_kerneliiPK4AtomS1_PKfS3_S3_S3_S3_S3_PfPK8FFParamsii_param_1];
	add.s32 	%r122, %r122, 1;
	setp.eq.s32 	%p65, %r122, %r118;
	@%p65 bra 	$L__BB0_28;
	bra.uni 	$L__BB0_21;
$L__BB0_24:
	mov.b32 	%r124, 0;
$L__BB0_25:
	ld.param.u64 	%rd240, [_Z13fasten_kerneliiPK4AtomS1_PKfS3_S3_S3_S3_S3_PfPK8FFParamsii_param_2];
	setp.eq.s32 	%p15, %r104, 69;
	setp.gt.f32 	%p16, %f5, 0f00000000;
	setp.lt.f32 	%p17, %f5, 0f00000000;
	cvta.to.global.u64 	%rd93, %rd240;
	mul.wide.u32 	%rd94, %r124, 16;
	add.s64 	%rd95, %rd93, %rd94;
	ld.global.f32 	%f20, [%rd95];
	ld.global.f32 	%f21, [%rd95+4];
	ld.global.f32 	%f22, [%rd95+8];
	ld.global.u32 	%r107, [%rd95+12];
	mul.wide.s32 	%rd96, %r107, 16;
	add.s64 	%rd97, %rd17, %rd96;
	ld.global.f32 	%f226, [%rd97+4];
	add.f32 	%f23, %f4, %f226;
	rcp.rn.f32 	%f24, %f23;
	ld.global.u32 	%r108, [%rd97];
	ld.global.f32 	%f227, [%rd97+12];
	ld.global.f32 	%f25, [%rd97+8];
	setp.eq.s32 	%p18, %r108, 69;
	or.pred  	%p2, %p18, %p15;
	setp.lt.f32 	%p19, %f25, 0f00000000;
	setp.gt.f32 	%p20, %f25, 0f00000000;
	neg.f32 	%f228, %f25;
	selp.f32 	%f229, %f228, %f25, %p16;
	selp.f32 	%f230, %f229, %f25, %p19;
	selp.f32 	%f231, %f19, %f5, %p17;
	selp.f32 	%f232, %f231, %f5, %p20;
	selp.f32 	%f233, 0f40B00000, 0f3F800000, %p17;
	selp.f32 	%f234, 0f3F800000, 0fFF7FFFFF, %p17;
	selp.f32 	%f26, %f233, %f234, %p19;
	rcp.rn.f32 	%f27, %f26;
	mul.f32 	%f28, %f6, %f227;
	add.f32 	%f29, %f230, %f232;
	mov.b32 	%r125, 0;
$L__BB0_26:
	setp.neu.f32 	%p21, %f25, 0f00000000;
	mul.wide.u32 	%rd98, %r125, 12;
	add.s64 	%rd99, %rd10, %rd98;
	ld.local.v4.f32 	{%f235, %f236, %f237, %f238}, [%rd99];
	sub.f32 	%f239, %f235, %f20;
	sub.f32 	%f240, %f236, %f21;
	sub.f32 	%f241, %f237, %f22;
	mul.f32 	%f242, %f240, %f240;
	fma.rn.f32 	%f243, %f239, %f239, %f242;
	fma.rn.f32 	%f244, %f241, %f241, %f243;
	sqrt.rn.f32 	%f245, %f244;
	sub.f32 	%f246, %f245, %f23;
	setp.lt.f32 	%p22, %f246, 0f00000000;
	mul.f32 	%f247, %f24, %f245;
	mov.f32 	%f248, 0f3F800000;
	sub.f32 	%f249, %f248, %f247;
	selp.f32 	%f250, 0f42980000, 0f00000000, %p22;
	mul.wide.u32 	%rd100, %r125, 4;
	add.s64 	%rd101, %rd9, %rd100;
	ld.local.v4.f32 	{%f251, %f252, %f253, %f254}, [%rd101];
	fma.rn.f32 	%f255, %f249, %f250, %f251;
	mul.f32 	%f256, %f246, 0f3F000000;
	sub.f32 	%f257, %f248, %f256;
	selp.f32 	%f258, 0f3F800000, %f257, %p22;
	setp.lt.f32 	%p23, %f246, 0f40000000;
	selp.f32 	%f259, 0f3F800000, 0f00000000, %p23;
	mul.f32 	%f260, %f259, %f258;
	mul.f32 	%f261, %f28, %f260;
	setp.lt.f32 	%p24, %f261, 0f00000000;
	neg.f32 	%f262, %f261;
	selp.f32 	%f263, %f261, %f262, %p24;
	selp.f32 	%f264, %f263, %f261, %p2;
	fma.rn.f32 	%f265, %f264, 0f42340000, %f255;
	setp.lt.f32 	%p25, %f246, %f26;
	selp.f32 	%f266, 0f3F800000, 0f00000000, %p21;
	selp.f32 	%f267, %f266, 0f00000000, %p25;
	mul.f32 	%f268, %f29, %f267;
	mul.f32 	%f269, %f27, %f246;
	sub.f32 	%f270, %f248, %f269;
	selp.f32 	%f271, 0f3F800000, %f270, %p22;
	fma.rn.f32 	%f272, %f271, %f268, %f265;
	sub.f32 	%f273, %f238, %f20;
	ld.local.v4.f32 	{%f274, %f275, %f276, %f277}, [%rd99+16];
	sub.f32 	%f278, %f274, %f21;
	sub.f32 	%f279, %f275, %f22;
	mul.f32 	%f280, %f278, %f278;
	fma.rn.f32 	%f281, %f273, %f273, %f280;
	fma.rn.f32 	%f282, %f279, %f279, %f281;
	sqrt.rn.f32 	%f283, %f282;
	sub.f32 	%f284, %f283, %f23;
	setp.lt.f32 	%p26, %f284, 0f00000000;
	mul.f32 	%f285, %f24, %f283;
	sub.f32 	%f286, %f248, %f285;
	selp.f32 	%f287, 0f42980000, 0f00000000, %p26;
	fma.rn.f32 	%f288, %f286, %f287, %f252;
	mul.f32 	%f289, %f284, 0f3F000000;
	sub.f32 	%f290, %f248, %f289;
	selp.f32 	%f291, 0f3F800000, %f290, %p26;
	setp.lt.f32 	%p27, %f284, 0f40000000;
	selp.f32 	%f292, 0f3F800000, 0f00000000, %p27;
	mul.f32 	%f293, %f292, %f291;
	mul.f32 	%f294, %f28, %f293;
	setp.lt.f32 	%p28, %f294, 0f00000000;
	neg.f32 	%f295, %f294;
	selp.f32 	%f296, %f294, %f295, %p28;
	selp.f32 	%f297, %f296, %f294, %p2;
	fma.rn.f32 	%f298, %f297, 0f42340000, %f288;
	setp.lt.f32 	%p29, %f284, %f26;
	selp.f32 	%f299, %f266, 0f00000000, %p29;
	mul.f32 	%f300, %f29, %f299;
	mul.f32 	%f301, %f27, %f284;
	sub.f32 	%f302, %f248, %f301;
	selp.f32 	%f303, 0f3F800000, %f302, %p26;
	fma.rn.f32 	%f304, %f303, %f300, %f298;
	sub.f32 	%f305, %f276, %f20;
	sub.f32 	%f306, %f277, %f21;
	ld.local.v4.f32 	{%f307, %f308, %f309, %f310}, [%rd99+32];
	sub.f32 	%f311, %f307, %f22;
	mul.f32 	%f312, %f306, %f306;
	fma.rn.f32 	%f313, %f305, %f305, %f312;
	fma.rn.f32 	%f314, %f311, %f311, %f313;
	sqrt.rn.f32 	%f315, %f314;
	sub.f32 	%f316, %f315, %f23;
	setp.lt.f32 	%p30, %f316, 0f00000000;
	mul.f32 	%f317, %f24, %f315;
	sub.f32 	%f318, %f248, %f317;
	selp.f32 	%f319, 0f42980000, 0f00000000, %p30;
	fma.rn.f32 	%f320, %f318, %f319, %f253;
	mul.f32 	%f321, %f316, 0f3F000000;
	sub.f32 	%f322, %f248, %f321;
	selp.f32 	%f323, 0f3F800000, %f322, %p30;
	setp.lt.f32 	%p31, %f316, 0f40000000;
	selp.f32 	%f324, 0f3F800000, 0f00000000, %p31;
	mul.f32 	%f325, %f324, %f323;
	mul.f32 	%f326, %f28, %f325;
	setp.lt.f32 	%p32, %f326, 0f00000000;
	neg.f32 	%f327, %f326;
	selp.f32 	%f328, %f326, %f327, %p32;
	selp.f32 	%f329, %f328, %f326, %p2;
	fma.rn.f32 	%f330, %f329, 0f42340000, %f320;
	setp.lt.f32 	%p33, %f316, %f26;
	selp.f32 	%f331, %f266, 0f00000000, %p33;
	mul.f32 	%f332, %f29, %f331;
	mul.f32 	%f333, %f27, %f316;
	sub.f32 	%f334, %f248, %f333;
	selp.f32 	%f335, 0f3F800000, %f334, %p30;
	fma.rn.f32 	%f336, %f335, %f332, %f330;
	sub.f32 	%f337, %f308, %f20;
	sub.f32 	%f338, %f309, %f21;
	sub.f32 	%f339, %f310, %f22;
	mul.f32 	%f340, %f338, %f338;
	fma.rn.f32 	%f341, %f337, %f337, %f340;
	fma.rn.f32 	%f342, %f339, %f339, %f341;
	sqrt.rn.f32 	%f343, %f342;
	sub.f32 	%f344, %f343, %f23;
	setp.lt.f32 	%p34, %f344, 0f00000000;
	mul.f32 	%f345, %f24, %f343;
	sub.f32 	%f346, %f248, %f345;
	selp.f32 	%f347, 0f42980000, 0f00000000, %p34;
	fma.rn.f32 	%f348, %f346, %f347, %f254;
	mul.f32 	%f349, %f344, 0f3F000000;
	sub.f32 	%f350, %f248, %f349;
	selp.f32 	%f351, 0f3F800000, %f350, %p34;
	setp.lt.f32 	%p35, %f344, 0f40000000;
	selp.f32 	%f352, 0f3F800000, 0f00000000, %p35;
	mul.f32 	%f353, %f352, %f351;
	mul.f32 	%f354, %f28, %f353;
	setp.lt.f32 	%p36, %f354, 0f00000000;
	neg.f32 	%f355, %f354;
	selp.f32 	%f356, %f354, %f355, %p36;
	selp.f32 	%f357, %f356, %f354, %p2;
	fma.rn.f32 	%f358, %f357, 0f42340000, %f348;
	setp.lt.f32 	%p37, %f344, %f26;
	selp.f32 	%f359, %f266, 0f00000000, %p37;
	mul.f32 	%f360, %f29, %f359;
	mul.f32 	%f361, %f27, %f344;
	sub.f32 	%f362, %f248, %f361;
	selp.f32 	%f363, 0f3F800000, %f362, %p34;
	fma.rn.f32 	%f364, %f363, %f360, %f358;
	st.local.v4.f32 	[%rd101], {%f272, %f304, %f336, %f364};
	add.s32 	%r125, %r125, 4;
	setp.ne.s32 	%p38, %r125, 64;
	@%p38 bra 	$L__BB0_26;
	ld.param.u32 	%r117, [_Z13fasten_kerneliiPK4AtomS1_PKfS3_S3_S3_S3_S3_PfPK8FFParamsii_param_1];
	add.s32 	%r124, %r124, 1;
	setp.eq.s32 	%p39, %r124, %r117;
	@%p39 bra 	$L__BB0_28;
	bra.uni 	$L__BB0_25;
$L__BB0_28:
	ld.param.u32 	%r115, [_Z13fasten_kerneliiPK4AtomS1_PKfS3_S3_S3_S3_S3_PfPK8FFParamsii_param_0];
	add.s32 	%r120, %r120, 1;
	setp.eq.s32 	%p66, %r120, %r115;
	@%p66 bra 	$L__BB0_29;
	bra.uni 	$L__BB0_17;
$L__BB0_29:
	setp.ge.s32 	%p67, %r2, %r90;
	@%p67 bra 	$L__BB0_31;
	ld.local.f32 	%f504, [%rd9];
	mul.f32 	%f505, %f504, 0f3F000000;
	mul.wide.s32 	%rd112, %r2, 4;
	add.s64 	%rd113, %rd7, %rd112;
	st.global.f32 	[%rd113], %f505;
$L__BB0_31:
	add.s32 	%r25, %r1, %r2;
	setp.ge.s32 	%p68, %r25, %r90;
	@%p68 bra 	$L__BB0_33;
	ld.local.f32 	%f506, [%rd9+4];
	mul.f32 	%f507, %f506, 0f3F000000;
	mul.wide.s32 	%rd114, %r25, 4;
	add.s64 	%rd115, %rd7, %rd114;
	st.global.f32 	[%rd115], %f507;
$L__BB0_33:
	add.s32 	%r26, %r25, %r1;
	setp.ge.s32 	%p69, %r26, %r90;
	@%p69 bra 	$L__BB0_35;
	ld.local.f32 	%f508, [%rd9+8];
	mul.f32 	%f509, %f508, 0f3F000000;
	mul.wide.s32 	%rd116, %r26, 4;
	add.s64 	%rd117, %rd7, %rd116;
	st.global.f32 	[%rd117], %f509;
$L__BB0_35:
	add.s32 	%r27, %r26, %r1;
	setp.ge.s32 	%p70, %r27, %r90;
	@%p70 bra 	$L__BB0_37;
	ld.local.f32 	%f510, [%rd9+12];
	mul.f32 	%f511, %f510, 0f3F000000;
	mul.wide.s32 	%rd118, %r27, 4;
	add.s64 	%rd119, %rd7, %rd118;
	st.global.f32 	[%rd119], %f511;
$L__BB0_37:
	add.s32 	%r28, %r27, %r1;
	setp.ge.s32 	%p71, %r28, %r90;
	@%p71 bra 	$L__BB0_39;
	ld.local.f32 	%f512, [%rd9+16];
	mul.f32 	%f513, %f512, 0f3F000000;
	mul.wide.s32 	%rd120, %r28, 4;
	add.s64 	%rd121, %rd7, %rd120;
	st.global.f32 	[%rd121], %f513;
$L__BB0_39:
	add.s32 	%r29, %r28, %r1;
	setp.ge.s32 	%p72, %r29, %r90;
	@%p72 bra 	$L__BB0_41;
	ld.local.f32 	%f514, [%rd9+20];
	mul.f32 	%f515, %f514, 0f3F000000;
	mul.wide.s32 	%rd122, %r29, 4;
	add.s64 	%rd123, %rd7, %rd122;
	st.global.f32 	[%rd123], %f515;
$L__BB0_41:
	add.s32 	%r30, %r29, %r1;
	setp.ge.s32 	%p73, %r30, %r90;
	@%p73 bra 	$L__BB0_43;
	ld.local.f32 	%f516, [%rd9+24];
	mul.f32 	%f517, %f516, 0f3F000000;
	mul.wide.s32 	%rd124, %r30, 4;
	add.s64 	%rd125, %rd7, %rd124;
	st.global.f32 	[%rd125], %f517;
$L__BB0_43:
	add.s32 	%r31, %r30, %r1;
	setp.ge.s32 	%p74, %r31, %r90;
	@%p74 bra 	$L__BB0_45;
	ld.local.f32 	%f518, [%rd9+28];
	mul.f32 	%f519, %f518, 0f3F000000;
	mul.wide.s32 	%rd126, %r31, 4;
	add.s64 	%rd127, %rd7, %rd126;
	st.global.f32 	[%rd127], %f519;
$L__BB0_45:
	add.s32 	%r32, %r31, %r1;
	setp.ge.s32 	%p75, %r32, %r90;
	@%p75 bra 	$L__BB0_47;
	ld.local.f32 	%f520, [%rd9+32];
	mul.f32 	%f521, %f520, 0f3F000000;
	mul.wide.s32 	%rd128, %r32, 4;
	add.s64 	%rd129, %rd7, %rd128;
	st.global.f32 	[%rd129], %f521;
$L__BB0_47:
	add.s32 	%r33, %r32, %r1;
	setp.ge.s32 	%p76, %r33, %r90;
	@%p76 bra 	$L__BB0_49;
	ld.local.f32 	%f522, [%rd9+36];
	mul.f32 	%f523, %f522, 0f3F000000;
	mul.wide.s32 	%rd130, %r33, 4;
	add.s64 	%rd131, %rd7, %rd130;
	st.global.f32 	[%rd131], %f523;
$L__BB0_49:
	add.s32 	%r34, %r33, %r1;
	setp.ge.s32 	%p77, %r34, %r90;
	@%p77 bra 	$L__BB0_51;
	ld.local.f32 	%f524, [%rd9+40];
	mul.f32 	%f525, %f524, 0f3F000000;
	mul.wide.s32 	%rd132, %r34, 4;
	add.s64 	%rd133, %rd7, %rd132;
	st.global.f32 	[%rd133], %f525;
$L__BB0_51:
	add.s32 	%r35, %r34, %r1;
	setp.ge.s32 	%p78, %r35, %r90;
	@%p78 bra 	$L__BB0_53;
	ld.local.f32 	%f526, [%rd9+44];
	mul.f32 	%f527, %f526, 0f3F000000;
	mul.wide.s32 	%rd134, %r35, 4;
	add.s64 	%rd135, %rd7, %rd134;
	st.global.f32 	[%rd135], %f527;
$L__BB0_53:
	add.s32 	%r36, %r35, %r1;
	setp.ge.s32 	%p79, %r36, %r90;
	@%p79 bra 	$L__BB0_55;
	ld.local.f32 	%f528, [%rd9+48];
	mul.f32 	%f529, %f528, 0f3F000000;
	mul.wide.s32 	%rd136, %r36, 4;
	add.s64 	%rd137, %rd7, %rd136;
	st.global.f32 	[%rd137], %f529;
$L__BB0_55:
	add.s32 	%r37, %r36, %r1;
	setp.ge.s32 	%p80, %r37, %r90;
	@%p80 bra 	$L__BB0_57;
	ld.local.f32 	%f530, [%rd9+52];
	mul.f32 	%f531, %f530, 0f3F000000;
	mul.wide.s32 	%rd138, %r37, 4;
	add.s64 	%rd139, %rd7, %rd138;
	st.global.f32 	[%rd139], %f531;
$L__BB0_57:
	add.s32 	%r38, %r37, %r1;
	setp.ge.s32 	%p81, %r38, %r90;
	@%p81 bra 	$L__BB0_59;
	ld.local.f32 	%f532, [%rd9+56];
	mul.f32 	%f533, %f532, 0f3F000000;
	mul.wide.s32 	%rd140, %r38, 4;
	add.s64 	%rd141, %rd7, %rd140;
	st.global.f32 	[%rd141], %f533;
$L__BB0_59:
	add.s32 	%r39, %r38, %r1;
	setp.ge.s32 	%p82, %r39, %r90;
	@%p82 bra 	$L__BB0_61;
	ld.local.f32 	%f534, [%rd9+60];
	mul.f32 	%f535, %f534, 0f3F000000;
	mul.wide.s32 	%rd142, %r39, 4;
	add.s64 	%rd143, %rd7, %rd142;
	st.global.f32 	[%rd143], %f535;
$L__BB0_61:
	add.s32 	%r40, %r39, %r1;
	setp.ge.s32 	%p83, %r40, %r90;
	@%p83 bra 	$L__BB0_63;
	ld.local.f32 	%f536, [%rd9+64];
	mul.f32 	%f537, %f536, 0f3F000000;
	mul.wide.s32 	%rd144, %r40, 4;
	add.s64 	%rd145, %rd7, %rd144;
	st.global.f32 	[%rd145], %f537;
$L__BB0_63:
	add.s32 	%r41, %r40, %r1;
	setp.ge.s32 	%p84, %r41, %r90;
	@%p84 bra 	$L__BB0_65;
	ld.local.f32 	%f538, [%rd9+68];
	mul.f32 	%f539, %f538, 0f3F000000;
	mul.wide.s32 	%rd146, %r41, 4;
	add.s64 	%rd147, %rd7, %rd146;
	st.global.f32 	[%rd147], %f539;
$L__BB0_65:
	add.s32 	%r42, %r41, %r1;
	setp.ge.s32 	%p85, %r42, %r90;
	@%p85 bra 	$L__BB0_67;
	ld.local.f32 	%f540, [%rd9+72];
	mul.f32 	%f541, %f540, 0f3F000000;
	mul.wide.s32 	%rd148, %r42, 4;
	add.s64 	%rd149, %rd7, %rd148;
	st.global.f32 	[%rd149], %f541;
$L__BB0_67:
	add.s32 	%r43, %r42, %r1;
	setp.ge.s32 	%p86, %r43, %r90;
	@%p86 bra 	$L__BB0_69;
	ld.local.f32 	%f542, [%rd9+76];
	mul.f32 	%f543, %f542, 0f3F000000;
	mul.wide.s32 	%rd150, %r43, 4;
	add.s64 	%rd151, %rd7, %rd150;
	st.global.f32 	[%rd151], %f543;
$L__BB0_69:
	add.s32 	%r44, %r43, %r1;
	setp.ge.s32 	%p87, %r44, %r90;
	@%p87 bra 	$L__BB0_71;
	ld.local.f32 	%f544, [%rd9+80];
	mul.f32 	%f545, %f544, 0f3F000000;
	mul.wide.s32 	%rd152, %r44, 4;
	add.s64 	%rd153, %rd7, %rd152;
	st.global.f32 	[%rd153], %f545;
$L__BB0_71:
	add.s32 	%r45, %r44, %r1;
	setp.ge.s32 	%p88, %r45, %r90;
	@%p88 bra 	$L__BB0_73;
	ld.local.f32 	%f546, [%rd9+84];
	mul.f32 	%f547, %f546, 0f3F000000;
	mul.wide.s32 	%rd154, %r45, 4;
	add.s64 	%rd155, %rd7, %rd154;
	st.global.f32 	[%rd155], %f547;
$L__BB0_73:
	add.s32 	%r46, %r45, %r1;
	setp.ge.s32 	%p89, %r46, %r90;
	@%p89 bra 	$L__BB0_75;
	ld.local.f32 	%f548, [%rd9+88];
	mul.f32 	%f549, %f548, 0f3F000000;
	mul.wide.s32 	%rd156, %r46, 4;
	add.s64 	%rd157, %rd7, %rd156;
	st.global.f32 	[%rd157], %f549;
$L__BB0_75:
	add.s32 	%r47, %r46, %r1;
	setp.ge.s32 	%p90, %r47, %r90;
	@%p90 bra 	$L__BB0_77;
	ld.local.f32 	%f550, [%rd9+92];
	mul.f32 	%f551, %f550, 0f3F000000;
	mul.wide.s32 	%rd158, %r47, 4;
	add.s64 	%rd159, %rd7, %rd158;
	st.global.f32 	[%rd159], %f551;
$L__BB0_77:
	add.s32 	%r48, %r47, %r1;
	setp.ge.s32 	%p91, %r48, %r90;
	@%p91 bra 	$L__BB0_79;
	ld.local.f32 	%f552, [%rd9+96];
	mul.f32 	%f553, %f552, 0f3F000000;
	mul.wide.s32 	%rd160, %r48, 4;
	add.s64 	%rd161, %rd7, %rd160;
	st.global.f32 	[%rd161], %f553;
$L__BB0_79:
	add.s32 	%r49, %r48, %r1;
	setp.ge.s32 	%p92, %r49, %r90;
	@%p92 bra 	$L__BB0_81;
	ld.local.f32 	%f554, [%rd9+100];
	mul.f32 	%f555, %f554, 0f3F000000;
	mul.wide.s32 	%rd162, %r49, 4;
	add.s64 	%rd163, %rd7, %rd162;
	st.global.f32 	[%rd163], %f555;
$L__BB0_81:
	add.s32 	%r50, %r49, %r1;
	setp.ge.s32 	%p93, %r50, %r90;
	@%p93 bra 	$L__BB0_83;
	ld.local.f32 	%f556, [%rd9+104];
	mul.f32 	%f557, %f556, 0f3F000000;
	mul.wide.s32 	%rd164, %r50, 4;
	add.s64 	%rd165, %rd7, %rd164;
	st.global.f32 	[%rd165], %f557;
$L__BB0_83:
	add.s32 	%r51, %r50, %r1;
	setp.ge.s32 	%p94, %r51, %r90;
	@%p94 bra 	$L__BB0_85;
	ld.local.f32 	%f558, [%rd9+108];
	mul.f32 	%f559, %f558, 0f3F000000;
	mul.wide.s32 	%rd166, %r51, 4;
	add.s64 	%rd167, %rd7, %rd166;
	st.global.f32 	[%rd167], %f559;
$L__BB0_85:
	add.s32 	%r52, %r51, %r1;
	setp.ge.s32 	%p95, %r52, %r90;
	@%p95 bra 	$L__BB0_87;
	ld.local.f32 	%f560, [%rd9+112];
	mul.f32 	%f561, %f560, 0f3F000000;
	mul.wide.s32 	%rd168, %r52, 4;
	add.s64 	%rd169, %rd7, %rd168;
	st.global.f32 	[%rd169], %f561;
$L__BB0_87:
	add.s32 	%r53, %r52, %r1;
	setp.ge.s32 	%p96, %r53, %r90;
	@%p96 bra 	$L__BB0_89;
	ld.local.f32 	%f562, [%rd9+116];
	mul.f32 	%f563, %f562, 0f3F000000;
	mul.wide.s32 	%rd170, %r53, 4;
	add.s64 	%rd171, %rd7, %rd170;
	st.global.f32 	[%rd171], %f563;
$L__BB0_89:
	add.s32 	%r54, %r53, %r1;
	setp.ge.s32 	%p97, %r54, %r90;
	@%p97 bra 	$L__BB0_91;
	ld.local.f32 	%f564, [%rd9+120];
	mul.f32 	%f565, %f564, 0f3F000000;
	mul.wide.s32 	%rd172, %r54, 4;
	add.s64 	%rd173, %rd7, %rd172;
	st.global.f32 	[%rd173], %f565;
$L__BB0_91:
	add.s32 	%r55, %r54, %r1;
	setp.ge.s32 	%p98, %r55, %r90;
	@%p98 bra 	$L__BB0_93;
	ld.local.f32 	%f566, [%rd9+124];
	mul.f32 	%f567, %f566, 0f3F000000;
	mul.wide.s32 	%rd174, %r55, 4;
	add.s64 	%rd175, %rd7, %rd174;
	st.global.f32 	[%rd175], %f567;
$L__BB0_93:
	add.s32 	%r56, %r55, %r1;
	setp.ge.s32 	%p99, %r56, %r90;
	@%p99 bra 	$L__BB0_95;
	ld.local.f32 	%f568, [%rd9+128];
	mul.f32 	%f569, %f568, 0f3F000000;
	mul.wide.s32 	%rd176, %r56, 4;
	add.s64 	%rd177, %rd7, %rd176;
	st.global.f32 	[%rd177], %f569;
$L__BB0_95:
	add.s32 	%r57, %r56, %r1;
	setp.ge.s32 	%p100, %r57, %r90;
	@%p100 bra 	$L__BB0_97;
	ld.local.f32 	%f570, [%rd9+132];
	mul.f32 	%f571, %f570, 0f3F000000;
	mul.wide.s32 	%rd178, %r57, 4;
	add.s64 	%rd179, %rd7, %rd178;
	st.global.f32 	[%rd179], %f571;
$L__BB0_97:
	add.s32 	%r58, %r57, %r1;
	setp.ge.s32 	%p101, %r58, %r90;
	@%p101 bra 	$L__BB0_99;
	ld.local.f32 	%f572, [%rd9+136];
	mul.f32 	%f573, %f572, 0f3F000000;
	mul.wide.s32 	%rd180, %r58, 4;
	add.s64 	%rd181, %rd7, %rd180;
	st.global.f32 	[%rd181], %f573;
$L__BB0_99:
	add.s32 	%r59, %r58, %r1;
	setp.ge.s32 	%p102, %r59, %r90;
	@%p102 bra 	$L__BB0_101;
	ld.local.f32 	%f574, [%rd9+140];
	mul.f32 	%f575, %f574, 0f3F000000;
	mul.wide.s32 	%rd182, %r59, 4;
	add.s64 	%rd183, %rd7, %rd182;
	st.global.f32 	[%rd183], %f575;
$L__BB0_101:
	add.s32 	%r60, %r59, %r1;
	setp.ge.s32 	%p103, %r60, %r90;
	@%p103 bra 	$L__BB0_103;
	ld.local.f32 	%f576, [%rd9+144];
	mul.f32 	%f577, %f576, 0f3F000000;
	mul.wide.s32 	%rd184, %r60, 4;
	add.s64 	%rd185, %rd7, %rd184;
	st.global.f32 	[%rd185], %f577;
$L__BB0_103:
	add.s32 	%r61, %r60, %r1;
	setp.ge.s32 	%p104, %r61, %r90;
	@%p104 bra 	$L__BB0_105;
	ld.local.f32 	%f578, [%rd9+148];
	mul.f32 	%f579, %f578, 0f3F000000;
	mul.wide.s32 	%rd186, %r61, 4;
	add.s64 	%rd187, %rd7, %rd186;
	st.global.f32 	[%rd187], %f579;
$L__BB0_105:
	add.s32 	%r62, %r61, %r1;
	setp.ge.s32 	%p105, %r62, %r90;
	@%p105 bra 	$L__BB0_107;
	ld.local.f32 	%f580, [%rd9+152];
	mul.f32 	%f581, %f580, 0f3F000000;
	mul.wide.s32 	%rd188, %r62, 4;
	add.s64 	%rd189, %rd7, %rd188;
	st.global.f32 	[%rd189], %f581;
$L__BB0_107:
	add.s32 	%r63, %r62, %r1;
	setp.ge.s32 	%p106, %r63, %r90;
	@%p106 bra 	$L__BB0_109;
	ld.local.f32 	%f582, [%rd9+156];
	mul.f32 	%f583, %f582, 0f3F000000;
	mul.wide.s32 	%rd190, %r63, 4;
	add.s64 	%rd191, %rd7, %rd190;
	st.global.f32 	[%rd191], %f583;
$L__BB0_109:
	add.s32 	%r64, %r63, %r1;
	setp.ge.s32 	%p107, %r64, %r90;
	@%p107 bra 	$L__BB0_111;
	ld.local.f32 	%f584, [%rd9+160];
	mul.f32 	%f585, %f584, 0f3F000000;
	mul.wide.s32 	%rd192, %r64, 4;
	add.s64 	%rd193, %rd7, %rd192;
	st.global.f32 	[%rd193], %f585;
$L__BB0_111:
	add.s32 	%r65, %r64, %r1;
	setp.ge.s32 	%p108, %r65, %r90;
	@%p108 bra 	$L__BB0_113;
	ld.local.f32 	%f586, [%rd9+164];
	mul.f32 	%f587, %f586, 0f3F000000;
	mul.wide.s32 	%rd194, %r65, 4;
	add.s64 	%rd195, %rd7, %rd194;
	st.global.f32 	[%rd195], %f587;
$L__BB0_113:
	add.s32 	%r66, %r65, %r1;
	setp.ge.s32 	%p109, %r66, %r90;
	@%p109 bra 	$L__BB0_115;
	ld.local.f32 	%f588, [%rd9+168];
	mul.f32 	%f589, %f588, 0f3F000000;
	mul.wide.s32 	%rd196, %r66, 4;
	add.s64 	%rd197, %rd7, %rd196;
	st.global.f32 	[%rd197], %f589;
$L__BB0_115:
	add.s32 	%r67, %r66, %r1;
	setp.ge.s32 	%p110, %r67, %r90;
	@%p110 bra 	$L__BB0_117;
	ld.local.f32 	%f590, [%rd9+172];
	mul.f32 	%f591, %f590, 0f3F000000;
	mul.wide.s32 	%rd198, %r67, 4;
	add.s64 	%rd199, %rd7, %rd198;
	st.global.f32 	[%rd199], %f591;
$L__BB0_117:
	add.s32 	%r68, %r67, %r1;
	setp.ge.s32 	%p111, %r68, %r90;
	@%p111 bra 	$L__BB0_119;
	ld.local.f32 	%f592, [%rd9+176];
	mul.f32 	%f593, %f592, 0f3F000000;
	mul.wide.s32 	%rd200, %r68, 4;
	add.s64 	%rd201, %rd7, %rd200;
	st.global.f32 	[%rd201], %f593;
$L__BB0_119:
	add.s32 	%r69, %r68, %r1;
	setp.ge.s32 	%p112, %r69, %r90;
	@%p112 bra 	$L__BB0_121;
	ld.local.f32 	%f594, [%rd9+180];
	mul.f32 	%f595, %f594, 0f3F000000;
	mul.wide.s32 	%rd202, %r69, 4;
	add.s64 	%rd203, %rd7, %rd202;
	st.global.f32 	[%rd203], %f595;
$L__BB0_121:
	add.s32 	%r70, %r69, %r1;
	setp.ge.s32 	%p113, %r70, %r90;
	@%p113 bra 	$L__BB0_123;
	ld.local.f32 	%f596, [%rd9+184];
	mul.f32 	%f597, %f596, 0f3F000000;
	mul.wide.s32 	%rd204, %r70, 4;
	add.s64 	%rd205, %rd7, %rd204;
	st.global.f32 	[%rd205], %f597;
$L__BB0_123:
	add.s32 	%r71, %r70, %r1;
	setp.ge.s32 	%p114, %r71, %r90;
	@%p114 bra 	$L__BB0_125;
	ld.local.f32 	%f598, [%rd9+188];
	mul.f32 	%f599, %f598, 0f3F000000;
	mul.wide.s32 	%rd206, %r71, 4;
	add.s64 	%rd207, %rd7, %rd206;
	st.global.f32 	[%rd207], %f599;
$L__BB0_125:
	add.s32 	%r72, %r71, %r1;
	setp.ge.s32 	%p115, %r72, %r90;
	@%p115 bra 	$L__BB0_127;
	ld.local.f32 	%f600, [%rd9+192];
	mul.f32 	%f601, %f600, 0f3F000000;
	mul.wide.s32 	%rd208, %r72, 4;
	add.s64 	%rd209, %rd7, %rd208;
	st.global.f32 	[%rd209], %f601;
$L__BB0_127:
	add.s32 	%r73, %r72, %r1;
	setp.ge.s32 	%p116, %r73, %r90;
	@%p116 bra 	$L__BB0_129;
	ld.local.f32 	%f602, [%rd9+196];
	mul.f32 	%f603, %f602, 0f3F000000;
	mul.wide.s32 	%rd210, %r73, 4;
	add.s64 	%rd211, %rd7, %rd210;
	st.global.f32 	[%rd211], %f603;
$L__BB0_129:
	add.s32 	%r74, %r73, %r1;
	setp.ge.s32 	%p117, %r74, %r90;
	@%p117 bra 	$L__BB0_131;
	ld.local.f32 	%f604, [%rd9+200];
	mul.f32 	%f605, %f604, 0f3F000000;
	mul.wide.s32 	%rd212, %r74, 4;
	add.s64 	%rd213, %rd7, %rd212;
	st.global.f32 	[%rd213], %f605;
$L__BB0_131:
	add.s32 	%r75, %r74, %r1;
	setp.ge.s32 	%p118, %r75, %r90;
	@%p118 bra 	$L__BB0_133;
	ld.local.f32 	%f606, [%rd9+204];
	mul.f32 	%f607, %f606, 0f3F000000;
	mul.wide.s32 	%rd214, %r75, 4;
	add.s64 	%rd215, %rd7, %rd214;
	st.global.f32 	[%rd215], %f607;
$L__BB0_133:
	add.s32 	%r76, %r75, %r1;
	setp.ge.s32 	%p119, %r76, %r90;
	@%p119 bra 	$L__BB0_135;
	ld.local.f32 	%f608, [%rd9+208];
	mul.f32 	%f609, %f608, 0f3F000000;
	mul.wide.s32 	%rd216, %r76, 4;
	add.s64 	%rd217, %rd7, %rd216;
	st.global.f32 	[%rd217], %f609;
$L__BB0_135:
	add.s32 	%r77, %r76, %r1;
	setp.ge.s32 	%p120, %r77, %r90;
	@%p120 bra 	$L__BB0_137;
	ld.local.f32 	%f610, [%rd9+212];
	mul.f32 	%f611, %f610, 0f3F000000;
	mul.wide.s32 	%rd218, %r77, 4;
	add.s64 	%rd219, %rd7, %rd218;
	st.global.f32 	[%rd219], %f611;
$L__BB0_137:
	add.s32 	%r78, %r77, %r1;
	setp.ge.s32 	%p121, %r78, %r90;
	@%p121 bra 	$L__BB0_139;
	ld.local.f32 	%f612, [%rd9+216];
	mul.f32 	%f613, %f612, 0f3F000000;
	mul.wide.s32 	%rd220, %r78, 4;
	add.s64 	%rd221, %rd7, %rd220;
	st.global.f32 	[%rd221], %f613;
$L__BB0_139:
	add.s32 	%r79, %r78, %r1;
	setp.ge.s32 	%p122, %r79, %r90;
	@%p122 bra 	$L__BB0_141;
	ld.local.f32 	%f614, [%rd9+220];
	mul.f32 	%f615, %f614, 0f3F000000;
	mul.wide.s32 	%rd222, %r79, 4;
	add.s64 	%rd223, %rd7, %rd222;
	st.global.f32 	[%rd223], %f615;
$L__BB0_141:
	add.s32 	%r80, %r79, %r1;
	setp.ge.s32 	%p123, %r80, %r90;
	@%p123 bra 	$L__BB0_143;
	ld.local.f32 	%f616, [%rd9+224];
	mul.f32 	%f617, %f616, 0f3F000000;
	mul.wide.s32 	%rd224, %r80, 4;
	add.s64 	%rd225, %rd7, %rd224;
	st.global.f32 	[%rd225], %f617;
$L__BB0_143:
	add.s32 	%r81, %r80, %r1;
	setp.ge.s32 	%p124, %r81, %r90;
	@%p124 bra 	$L__BB0_145;
	ld.local.f32 	%f618, [%rd9+228];
	mul.f32 	%f619, %f618, 0f3F000000;
	mul.wide.s32 	%rd226, %r81, 4;
	add.s64 	%rd227, %rd7, %rd226;
	st.global.f32 	[%rd227], %f619;
$L__BB0_145:
	add.s32 	%r82, %r81, %r1;
	setp.ge.s32 	%p125, %r82, %r90;
	@%p125 bra 	$L__BB0_147;
	ld.local.f32 	%f620, [%rd9+232];
	mul.f32 	%f621, %f620, 0f3F000000;
	mul.wide.s32 	%rd228, %r82, 4;
	add.s64 	%rd229, %rd7, %rd228;
	st.global.f32 	[%rd229], %f621;
$L__BB0_147:
	add.s32 	%r83, %r82, %r1;
	setp.ge.s32 	%p126, %r83, %r90;
	@%p126 bra 	$L__BB0_149;
	ld.local.f32 	%f622, [%rd9+236];
	mul.f32 	%f623, %f622, 0f3F000000;
	mul.wide.s32 	%rd230, %r83, 4;
	add.s64 	%rd231, %rd7, %rd230;
	st.global.f32 	[%rd231], %f623;
$L__BB0_149:
	add.s32 	%r84, %r83, %r1;
	setp.ge.s32 	%p127, %r84, %r90;
	@%p127 bra 	$L__BB0_151;
	ld.local.f32 	%f624, [%rd9+240];
	mul.f32 	%f625, %f624, 0f3F000000;
	mul.wide.s32 	%rd232, %r84, 4;
	add.s64 	%rd233, %rd7, %rd232;
	st.global.f32 	[%rd233], %f625;
$L__BB0_151:
	add.s32 	%r85, %r84, %r1;
	setp.ge.s32 	%p128, %r85, %r90;
	@%p128 bra 	$L__BB0_153;
	ld.local.f32 	%f626, [%rd9+244];
	mul.f32 	%f627, %f626, 0f3F000000;
	mul.wide.s32 	%rd234, %r85, 4;
	add.s64 	%rd235, %rd7, %rd234;
	st.global.f32 	[%rd235], %f627;
$L__BB0_153:
	add.s32 	%r86, %r85, %r1;
	setp.ge.s32 	%p129, %r86, %r90;
	@%p129 bra 	$L__BB0_155;
	ld.local.f32 	%f628, [%rd9+248];
	mul.f32 	%f629, %f628, 0f3F000000;
	mul.wide.s32 	%rd236, %r86, 4;
	add.s64 	%rd237, %rd7, %rd236;
	st.global.f32 	[%rd237], %f629;
$L__BB0_155:
	add.s32 	%r87, %r86, %r1;
	setp.ge.s32 	%p130, %r87, %r90;
	@%p130 bra 	$L__BB0_157;
	ld.local.f32 	%f630, [%rd9+252];
	mul.f32 	%f631, %f630, 0f3F000000;
	mul.wide.s32 	%rd238, %r87, 4;
	add.s64 	%rd239, %rd7, %rd238;
	st.global.f32 	[%rd239], %f631;
$L__BB0_157:
	ret;

}


// ===== COMPILED SASS (sm_100) =====

	.target	sm_100

	.elftype	@"ET_EXEC"


//--------------------- .note.nv.tkinfo           --------------------------
	.section	.note.nv.tkinfo,"",@"SHT_NOTE"
	.sectionflags	@"SHF_NOTE_NV_TKINFO"
	.tkinfo
        /*0018*/ 	.word	0x00000002
        /*0030*/ 	.string	""
        /*0030*/ 	.string	"ptxas"
        /*0030*/ 	.string	"Cuda compilation tools, release 13.0, V13.0.88"
        /*0030*/ 	.string	"Build cuda_13.0.r13.0/compiler.36424714_0"
        /*0030*/ 	.string	"-arch sm_100 -m 64 "



//--------------------- .note.nv.cuinfo           --------------------------
	.section	.note.nv.cuinfo,"",@"SHT_NOTE"
	.sectionflags	@"SHF_NOTE_NV_CUINFO"
        /*0018*/ 	.short	0x0002
        /*001a*/ 	.short	0x0064
        /*001c*/ 	.short	0x0082
	.zero		2


//--------------------- .nv.info                  --------------------------
	.section	.nv.info,"",@"SHT_CUDA_INFO"
	.align	4


	//----- nvinfo : EIATTR_REGCOUNT
	.align		4
        /*0000*/ 	.byte	0x04, 0x2f
        /*0002*/ 	.short	(.L_1 - .L_0)
	.align		4
.L_0:
        /*0004*/ 	.word	index@(_Z13fasten_kerneliiPK4AtomS1_PKfS3_S3_S3_S3_S3_PfPK8FFParamsii)
        /*0008*/ 	.word	0x00000028


	//----- nvinfo : EIATTR_FRAME_SIZE
	.align		4
.L_1:
        /*000c*/ 	.byte	0x04, 0x11
        /*000e*/ 	.short	(.L_3 - .L_2)
	.align		4
.L_2:
        /*0010*/ 	.word	index@($__internal_1_$__cuda_sm20_sqrt_rn_f32_slowpath)
        /*0014*/ 	.word	0x00001000


	//----- nvinfo : EIATTR_FRAME_SIZE
	.align		4
.L_3:
        /*0018*/ 	.byte	0x04, 0x11
        /*001a*/ 	.short	(.L_5 - .L_4)
	.align		4
.L_4:
        /*001c*/ 	.word	index@($__internal_0_$__cuda_sm20_rcp_rn_f32_slowpath)
        /*0020*/ 	.word	0x00001000


	//----- nvinfo : EIATTR_FRAME_SIZE
	.align		4
.L_5:
        /*0024*/ 	.byte	0x04, 0x11
        /*0026*/ 	.short	(.L_7 - .L_6)
	.align		4
.L_6:
        /*0028*/ 	.word	index@(_Z13fasten_kerneliiPK4AtomS1_PKfS3_S3_S3_S3_S3_PfPK8FFParamsii)
        /*002c*/ 	.word	0x00001000


	//----- nvinfo : EIATTR_MIN_STACK_SIZE
	.align		4
.L_7:
        /*0030*/ 	.byte	0x04, 0x12
        /*0032*/ 	.short	(.L_9 - .L_8)
	.align		4
.L_8:
        /*0034*/ 	.word	index@(_Z13fasten_kerneliiPK4AtomS1_PKfS3_S3_S3_S3_S3_PfPK8FFParamsii)
        /*0038*/ 	.word	0x00001000
.L_9:


//--------------------- .nv.compat                --------------------------
	.section	.nv.compat,"",@"SHT_CUDA_COMPAT_INFO"
	.align	4
        /*0000*/ 	.byte	0x02, 0x09, 0x00, 0x00, 0x02, 0x02, 0x01, 0x00, 0x02, 0x05, 0x05, 0x00, 0x03, 0x07, 0x01, 0x01
        /*0010*/ 	.byte	0x02, 0x03, 0x00, 0x00, 0x02, 0x06, 0x01, 0x00, 0x04, 0x0b, 0x08, 0x00, 0x01, 0x00, 0x00, 0x00
        /*0020*/ 	.byte	0x00, 0x00, 0x00, 0x00


//--------------------- .nv.info._Z13fasten_kerneliiPK4AtomS1_PKfS3_S3_S3_S3_S3_PfPK8FFParamsii --------------------------
	.section	.nv.info._Z13fasten_kerneliiPK4AtomS1_PKfS3_S3_S3_S3_S3_PfPK8FFParamsii,"",@"SHT_CUDA_INFO"
	.sectionflags	@""
	.align	4


	//----- nvinfo : EIATTR_CUDA_API_VERSION
	.align		4
        /*0000*/ 	.byte	0x04, 0x37
        /*0002*/ 	.short	(.L_11 - .L_10)
.L_10:
        /*0004*/ 	.word	0x00000082


	//----- nvinfo : EIATTR_KPARAM_INFO
	.align		4
.L_11:
        /*0008*/ 	.byte	0x04, 0x17
        /*000a*/ 	.short	(.L_13 - .L_12)
.L_12:
        /*000c*/ 	.word	0x00000000
        /*0010*/ 	.short	0x000d
        /*0012*/ 	.short	0x005c
        /*0014*/ 	.byte	0x00, 0xf0, 0x11, 0x00


	//----- nvinfo : EIATTR_KPARAM_INFO
	.align		4
.L_13:
        /*0018*/ 	.byte	0x04, 0x17
        /*001a*/ 	.short	(.L_15 - .L_14)
.L_14:
        /*001c*/ 	.word	0x00000000
        /*0020*/ 	.short	0x000c
        /*0022*/ 	.short	0x0058
        /*0024*/ 	.byte	0x00, 0xf0, 0x11, 0x00


	//----- nvinfo : EIATTR_KPARAM_INFO
	.align		4
.L_15:
        /*0028*/ 	.byte	0x04, 0x17
        /*002a*/ 	.short	(.L_17 - .L_16)
.L_16:
        /*002c*/ 	.word	0x00000000
        /*0030*/ 	.short	0x000b
        /*0032*/ 	.short	0x0050
        /*0034*/ 	.byte	0x00, 0xf5, 0x21, 0x00


	//----- nvinfo : EIATTR_KPARAM_INFO
	.align		4
.L_17:
        /*0038*/ 	.byte	0x04, 0x17
        /*003a*/ 	.short	(.L_19 - .L_18)
.L_18:
        /*003c*/ 	.word	0x00000000
        /*0040*/ 	.short	0x000a
        /*0042*/ 	.short	0x0048
        /*0044*/ 	.byte	0x00, 0xf5, 0x21, 0x00


	//----- nvinfo : EIATTR_KPARAM_INFO
	.align		4
.L_19:
        /*0048*/ 	.byte	0x04, 0x17
        /*004a*/ 	.short	(.L_21 - .L_20)
.L_20:
        /*004c*/ 	.word	0x00000000
        /*0050*/ 	.short	0x0009
        /*0052*/ 	.short	0x0040
        /*0054*/ 	.byte	0x00, 0xf5, 0x21, 0x00


	//----- nvinfo : EIATTR_KPARAM_INFO
	.align		4
.L_21:
        /*0058*/ 	.byte	0x04, 0x17
        /*005a*/ 	.short	(.L_23 - .L_22)
.L_22:
        /*005c*/ 	.word	0x00000000
        /*0060*/ 	.short	0x0008
        /*0062*/ 	.short	0x0038
        /*0064*/ 	.byte	0x00, 0xf5, 0x21, 0x00


	//----- nvinfo : EIATTR_KPARAM_INFO
	.align		4
.L_23:
        /*0068*/ 	.byte	0x04, 0x17
        /*006a*/ 	.short	(.L_25 - .L_24)
.L_24:
        /*006c*/ 	.word	0x00000000
        /*0070*/ 	.short	0x0007
        /*0072*/ 	.short	0x0030
        /*0074*/ 	.byte	0x00, 0xf5, 0x21, 0x00


	//----- nvinfo : EIATTR_KPARAM_INFO
	.align		4
.L_25:
        /*0078*/ 	.byte	0x04, 0x17
        /*007a*/ 	.short	(.L_27 - .L_26)
.L_26:
        /*007c*/ 	.word	0x00000000
        /*0080*/ 	.short	0x0006
        /*0082*/ 	.short	0x0028
        /*0084*/ 	.byte	0x00, 0xf5, 0x21, 0x00


	//----- nvinfo : EIATTR_KPARAM_INFO
	.align		4
.L_27:
        /*0088*/ 	.byte	0x04, 0x17
        /*008a*/ 	.short	(.L_29 - .L_28)
.L_28:
        /*008c*/ 	.word	0x00000000
        /*0090*/ 	.short	0x0005
        /*0092*/ 	.short	0x0020
        /*0094*/ 	.byte	0x00, 0xf5, 0x21, 0x00


	//----- nvinfo : EIATTR_KPARAM_INFO
	.align		4
.L_29:
        /*0098*/ 	.byte	0x04, 0x17
        /*009a*/ 	.short	(.L_31 - .L_30)
.L_30:
        /*009c*/ 	.word	0x00000000
        /*00a0*/ 	.short	0x0004
        /*00a2*/ 	.short	0x0018
        /*00a4*/ 	.byte	0x00, 0xf5, 0x21, 0x00


	//----- nvinfo : EIATTR_KPARAM_INFO
	.align		4
.L_31:
        /*00a8*/ 	.byte	0x04, 0x17
        /*00aa*/ 	.short	(.L_33 - .L_32)
.L_32:
        /*00ac*/ 	.word	0x00000000
        /*00b0*/ 	.short	0x0003
        /*00b2*/ 	.short	0x0010
        /*00b4*/ 	.byte	0x00, 0xf5, 0x21, 0x00


	//----- nvinfo : EIATTR_KPARAM_INFO
	.align		4
.L_33:
        /*00b8*/ 	.byte	0x04, 0x17
        /*00ba*/ 	.short	(.L_35 - .L_34)
.L_34:
        /*00bc*/ 	.word	0x00000000
        /*00c0*/ 	.short	0x0002
        /*00c2*/ 	.short	0x0008
        /*00c4*/ 	.byte	0x00, 0xf5, 0x21, 0x00


	//----- nvinfo : EIATTR_KPARAM_INFO
	.align		4
.L_35:
        /*00c8*/ 	.byte	0x04, 0x17
        /*00ca*/ 	.short	(.L_37 - .L_36)
.L_36:
        /*00cc*/ 	.word	0x00000000
        /*00d0*/ 	.short	0x0001
        /*00d2*/ 	.short	0x0004
        /*00d4*/ 	.byte	0x00, 0xf0, 0x11, 0x00


	//----- nvinfo : EIATTR_KPARAM_INFO
	.align		4
.L_37:
        /*00d8*/ 	.byte	0x04, 0x17
        /*00da*/ 	.short	(.L_39 - .L_38)
.L_38:
        /*00dc*/ 	.word	0x00000000
        /*00e0*/ 	.short	0x0000
        /*00e2*/ 	.short	0x0000
        /*00e4*/ 	.byte	0x00, 0xf0, 0x11, 0x00


	//----- nvinfo : EIATTR_SPARSE_MMA_MASK
	.align		4
.L_39:
        /*00e8*/ 	.byte	0x03, 0x50
        /*00ea*/ 	.short	0x0000


	//----- nvinfo : EIATTR_MAXREG_COUNT
	.align		4
        /*00ec*/ 	.byte	0x03, 0x1b
        /*00ee*/ 	.short	0x00ff


	//----- nvinfo : EIATTR_MERCURY_ISA_VERSION
	.align		4
        /*00f0*/ 	.byte	0x03, 0x5f
        /*00f2*/ 	.short	0x0101


	//----- nvinfo : EIATTR_VRC_CTA_INIT_COUNT
	.align		4
        /*00f4*/ 	.byte	0x02, 0x4a
	.zero		1
	.zero		1


	//----- nvinfo : EIATTR_EXIT_INSTR_OFFSETS
	.align		4
        /*00f8*/ 	.byte	0x04, 0x1c
        /*00fa*/ 	.short	(.L_41 - .L_40)


	//   ....[0]....
.L_40:
        /*00fc*/ 	.word	0x00006250


	//   ....[1]....
        /*0100*/ 	.word	0x000062b0


	//----- nvinfo : EIATTR_CRS_STACK_SIZE
	.align		4
.L_41:
        /*0104*/ 	.byte	0x04, 0x1e
        /*0106*/ 	.short	(.L_43 - .L_42)
.L_42:
        /*0108*/ 	.word	0x00000000


	//----- nvinfo : EIATTR_CBANK_PARAM_SIZE
	.align		4
.L_43:
        /*010c*/ 	.byte	0x03, 0x19
        /*010e*/ 	.short	0x0060


	//----- nvinfo : EIATTR_PARAM_CBANK
	.align		4
        /*0110*/ 	.byte	0x04, 0x0a
        /*0112*/ 	.short	(.L_45 - .L_44)
	.align		4
.L_44:
        /*0114*/ 	.word	index@(.nv.constant0._Z13fasten_kerneliiPK4AtomS1_PKfS3_S3_S3_S3_S3_PfPK8FFParamsii)
        /*0118*/ 	.short	0x0380
        /*011a*/ 	.short	0x0060


	//----- nvinfo : EIATTR_SW_WAR
	.align		4
.L_45:
        /*011c*/ 	.byte	0x04, 0x36
        /*011e*/ 	.short	(.L_47 - .L_46)
.L_46:
        /*0120*/ 	.word	0x00000008
.L_47:


//--------------------- .nv.callgraph             --------------------------
	.section	.nv.callgraph,"",@"SHT_CUDA_CALLGRAPH"
	.align	4
	.sectionentsize	8
	.align		4
        /*0000*/ 	.word	0x00000000
	.align		4
        /*0004*/ 	.word	0xffffffff
	.align		4
        /*0008*/ 	.word	0x00000000
	.align		4
        /*000c*/ 	.word	0xfffffffe
	.align		4
        /*0010*/ 	.word	0x00000000
	.align		4
        /*0014*/ 	.word	0xfffffffd
	.align		4
        /*0018*/ 	.word	0x00000000
	.align		4
        /*001c*/ 	.word	0xfffffffc


//--------------------- .text._Z13fasten_kerneliiPK4AtomS1_PKfS3_S3_S3_S3_S3_PfPK8FFParamsii --------------------------
	.section	.text._Z13fasten_kerneliiPK4AtomS1_PKfS3_S3_S3_S3_S3_PfPK8FFParamsii,"ax",@progbits
	.align	128
        .global         _Z13fasten_kerneliiPK4AtomS1_PKfS3_S3_S3_S3_S3_PfPK8FFParamsii
        .type           _Z13fasten_kerneliiPK4AtomS1_PKfS3_S3_S3_S3_S3_PfPK8FFParamsii,@function
        .size           _Z13fasten_kerneliiPK4AtomS1_PKfS3_S3_S3_S3_S3_PfPK8FFParamsii,(.L_x_65 - _Z13fasten_kerneliiPK4AtomS1_PKfS3_S3_S3_S3_S3_PfPK8FFParamsii)
        .other          _Z13fasten_kerneliiPK4AtomS1_PKfS3_S3_S3_S3_S3_PfPK8FFParamsii,@"STO_CUDA_ENTRY STV_DEFAULT"
_Z13fasten_kerneliiPK4AtomS1_PKfS3_S3_S3_S3_S3_PfPK8FFParamsii:
.text._Z13fasten_kerneliiPK4AtomS1_PKfS3_S3_S3_S3_S3_PfPK8FFParamsii:
[----:B------:R-:W0:Y:S08]  /*0000*/  LDC R1, c[0x0][0x37c] ;  /* 0x0000df00ff017b82 */ /* 0x000e300000000800 */
[----:B------:R-:W1:Y:S01]  /*0010*/  S2UR UR4, SR_CTAID.X ;  /* 0x00000000000479c3 */ /* 0x000e620000002500 */
[----:B------:R-:W2:Y:S01]  /*0020*/  S2R R7, SR_TID.X ;  /* 0x0000000000077919 */ /* 0x000ea20000002100 */
[----:B------:R-:W1:Y:S01]  /*0030*/  LDCU UR20, c[0x0][0x360] ;  /* 0x00006c00ff1477ac */ /* 0x000e620008000800 */
[----:B0-----:R-:W-:Y:S01]  /*0040*/  IADD3 R1, PT, PT, R1, -0x1000, RZ ;  /* 0xfffff00001017810 */ /* 0x001fe20007ffe0ff */
[----:B------:R-:W0:Y:S03]  /*0050*/  LDCU UR6, c[0x0][0x3d8] ;  /* 0x00007b00ff0677ac */ /* 0x000e260008000800 */
[----:B------:R-:W-:-:S02]  /*0060*/  R2UR UR21, R1 ;  /* 0x00000000011572ca */ /* 0x000fc400000e0000 */
[----:B------:R-:W-:Y:S01]  /*0070*/  R2UR UR22, R1 ;  /* 0x00000000011672ca */ /* 0x000fe200000e0000 */
[----:B------:R-:W3:Y:S01]  /*0080*/  LDCU.64 UR10, c[0x0][0x358] ;  /* 0x00006b00ff0a77ac */ /* 0x000ee20008000a00 */
[----:B------:R-:W4:Y:S01]  /*0090*/  LDCU UR28, c[0x0][0x3d8] ;  /* 0x00007b00ff1c77ac */ /* 0x000f220008000800 */
[----:B------:R-:W3:Y:S01]  /*00a0*/  LDCU.64 UR8, c[0x0][0x398] ;  /* 0x00007300ff0877ac */ /* 0x000ee20008000a00 */
[----:B------:R-:W3:Y:S01]  /*00b0*/  LDCU.64 UR24, c[0x0][0x3c0] ;  /* 0x00007800ff1877ac */ /* 0x000ee20008000a00 */
[----:B-1----:R-:W-:Y:S01]  /*00c0*/  UIMAD UR4, UR4, UR20, URZ ;  /* 0x00000014040472a4 */ /* 0x002fe2000f8e02ff */
[----:B------:R-:W1:Y:S05]  /*00d0*/  LDCU.128 UR12, c[0x0][0x3a0] ;  /* 0x00007400ff0c77ac */ /* 0x000e6a0008000c00 */
[----:B------:R-:W-:Y:S01]  /*00e0*/  MOV R0, UR4 ;  /* 0x0000000400007c02 */ /* 0x000fe20008000f00 */
[----:B0-----:R-:W-:Y:S01]  /*00f0*/  UIADD3 UR4, UPT, UPT, UR6, -0x40, URZ ;  /* 0xffffffc006047890 */ /* 0x001fe2000fffe0ff */
[----:B------:R-:W0:Y:S02]  /*0100*/  LDCU.128 UR16, c[0x0][0x3b0] ;  /* 0x00007600ff1077ac */ /* 0x000e240008000c00 */
[----:B--2---:R-:W-:Y:S01]  /*0110*/  LEA R7, R0, R7, 0x6 ;  /* 0x0000000700077211 */ /* 0x004fe200078e30ff */
[----:B------:R-:W-:-:S03]  /*0120*/  UIADD3 UR23, UPT, UPT, UR21, 0xc00, URZ ;  /* 0x00000c0015177890 */ /* 0x000fc6000fffe0ff */
[----:B------:R-:W-:Y:S01]  /*0130*/  ISETP.GE.AND P0, PT, R7, UR6, PT ;  /* 0x0000000607007c0c */ /* 0x000fe2000bf06270 */
[----:B------:R-:W-:-:S03]  /*0140*/  USHF.R.S32.HI UR6, URZ, 0x1f, UR6 ;  /* 0x0000001fff067899 */ /* 0x000fc60008011406 */
[----:B------:R-:W-:Y:S01]  /*0150*/  SEL R2, R7, UR4, !P0 ;  /* 0x0000000407027c07 */ /* 0x000fe2000c000000 */
[----:B------:R-:W-:-:S03]  /*0160*/  UMOV UR4, URZ ;  /* 0x000000ff00047c82 */ /* 0x000fc60008000000 */
[----:B-1-34-:R-:W-:-:S07]  /*0170*/  SHF.R.S32.HI R6, RZ, 0x1f, R2 ;  /* 0x0000001fff067819 */ /* 0x01afce0000011402 */
.L_x_8:
[----:B------:R-:W-:Y:S01]  /*0180*/  UIMAD UR26, UR20, UR4, URZ ;  /* 0x00000004141a72a4 */ /* 0x000fe2000f8e02ff */
[----:B------:R-:W-:Y:S03]  /*0190*/  BSSY.RECONVERGENT B0, `(.L_x_0) ;  /* 0x000002a000007945 */ /* 0x000fe60003800200 */
[----:B------:R-:W-:Y:S02]  /*01a0*/  UIADD3 UR27, UPT, UPT, UR26, UR20, URZ ;  /* 0x000000141a1b7290 */ /* 0x000fe4000fffe0ff */
[----:B------:R-:W-:Y:S02]  /*01b0*/  IADD3 R21, P0, PT, R2, UR26, RZ ;  /* 0x0000001a02157c10 */ /* 0x000fe4000ff1e0ff */
[----:B------:R-:W-:Y:S02]  /*01c0*/  UIADD3 UR5, UPT, UPT, UR27, UR20, URZ ;  /* 0x000000141b057290 */ /* 0x000fe4000fffe0ff */
[----:B------:R-:W-:-:S02]  /*01d0*/  ISETP.GE.U32.AND P2, PT, R21, UR28, PT ;  /* 0x0000001c15007c0c */ /* 0x000fc4000bf46070 */
[-C--:B------:R-:W-:Y:S02]  /*01e0*/  IADD3.X R4, PT, PT, RZ, R6.reuse, RZ, P0, !PT ;  /* 0x00000006ff047210 */ /* 0x080fe400007fe4ff */
[----:B------:R-:W-:Y:S02]  /*01f0*/  IADD3 R22, P1, PT, R2, UR27, RZ ;  /* 0x0000001b02167c10 */ /* 0x000fe4000ff3e0ff */
[----:B------:R-:W-:Y:S02]  /*0200*/  ISETP.GE.U32.AND.EX P2, PT, R4, UR6, PT, P2 ;  /* 0x0000000604007c0c */ /* 0x000fe4000bf46120 */
[----:B------:R-:W-:Y:S02]  /*0210*/  IADD3 R0, P3, PT, R2, UR5, RZ ;  /* 0x0000000502007c10 */ /* 0x000fe4000ff7e0ff */
[----:B------:R-:W-:Y:S02]  /*0220*/  IADD3.X R23, PT, PT, RZ, R6, RZ, P1, !PT ;  /* 0x00000006ff177210 */ /* 0x000fe40000ffe4ff */
[----:B------:R-:W-:-:S02]  /*0230*/  ISETP.GE.U32.AND P0, PT, R22, UR28, PT ;  /* 0x0000001c16007c0c */ /* 0x000fc4000bf06070 */
[----:B------:R-:W-:Y:S02]  /*0240*/  ISETP.GE.U32.AND P1, PT, R0, UR28, PT ;  /* 0x0000001c00007c0c */ /* 0x000fe4000bf26070 */
[----:B------:R-:W-:Y:S02]  /*0250*/  IADD3.X R3, PT, PT, RZ, R6, RZ, P3, !PT ;  /* 0x00000006ff037210 */ /* 0x000fe40001ffe4ff */
[----:B------:R-:W-:Y:S02]  /*0260*/  ISETP.GE.U32.AND.EX P0, PT, R23, UR6, PT, P0 ;  /* 0x0000000617007c0c */ /* 0x000fe4000bf06100 */
[----:B------:R-:W-:Y:S01]  /*0270*/  ISETP.GE.U32.AND.EX P1, PT, R3, UR6, PT, P1 ;  /* 0x0000000603007c0c */ /* 0x000fe2000bf26110 */
[----:B0123--:R-:W-:-:S12]  /*0280*/  @P2 BRA `(.L_x_1) ;  /* 0x0000000000682947 */ /* 0x00ffd80003800000 */
[C---:B------:R-:W-:Y:S02]  /*0290*/  SHF.L.U32 R20, R21.reuse, 0x2, RZ ;  /* 0x0000000215147819 */ /* 0x040fe400000006ff */
[----:B------:R-:W-:Y:S02]  /*02a0*/  SHF.L.U64.HI R21, R21, 0x2, R4 ;  /* 0x0000000215157819 */ /* 0x000fe40000010204 */
[C---:B0-----:R-:W-:Y:S02]  /*02b0*/  IADD3 R16, P2, PT, R20.reuse, UR16, RZ ;  /* 0x0000001014107c10 */ /* 0x041fe4000ff5e0ff */
[----:B------:R-:W-:Y:S02]  /*02c0*/  IADD3 R18, P3, PT, R20, UR18, RZ ;  /* 0x0000001214127c10 */ /* 0x000fe4000ff7e0ff */
[C---:B------:R-:W-:Y:S02]  /*02d0*/  IADD3.X R17, PT, PT, R21.reuse, UR17, RZ, P2, !PT ;  /* 0x0000001115117c10 */ /* 0x040fe400097fe4ff */
[----:B------:R-:W-:-:S02]  /*02e0*/  IADD3.X R19, PT, PT, R21, UR19, RZ, P3, !PT ;  /* 0x0000001315137c10 */ /* 0x000fc40009ffe4ff */
[C---:B------:R-:W-:Y:S01]  /*02f0*/  IADD3 R4, P2, PT, R20.reuse, UR8, RZ ;  /* 0x0000000814047c10 */ /* 0x040fe2000ff5e0ff */
[----:B------:R-:W2:Y:S01]  /*0300*/  LDG.E R11, desc[UR10][R16.64] ;  /* 0x0000000a100b7981 */ /* 0x000ea2000c1e1900 */
[C---:B------:R-:W-:Y:S02]  /*0310*/  IADD3 R12, P3, PT, R20.reuse, UR12, RZ ;  /* 0x0000000c140c7c10 */ /* 0x040fe4000ff7e0ff */
[C---:B------:R-:W-:Y:S01]  /*0320*/  IADD3 R14, P4, PT, R20.reuse, UR14, RZ ;  /* 0x0000000e140e7c10 */ /* 0x040fe2000ff9e0ff */
[----:B------:R-:W3:Y:S01]  /*0330*/  LDG.E R18, desc[UR10][R18.64] ;  /* 0x0000000a12127981 */ /* 0x000ee2000c1e1900 */
[C---:B------:R-:W-:Y:S02]  /*0340*/  IADD3.X R5, PT, PT, R21.reuse, UR9, RZ, P2, !PT ;  /* 0x0000000915057c10 */ /* 0x040fe400097fe4ff */
[C---:B------:R-:W-:Y:S02]  /*0350*/  IADD3.X R13, PT, PT, R21.reuse, UR13, RZ, P3, !PT ;  /* 0x0000000d150d7c10 */ /* 0x040fe40009ffe4ff */
[----:B------:R-:W-:Y:S01]  /*0360*/  IADD3.X R15, PT, PT, R21, UR15, RZ, P4, !PT ;  /* 0x0000000f150f7c10 */ /* 0x000fe2000a7fe4ff */
[----:B------:R-:W2:Y:S01]  /*0370*/  LDG.E R8, desc[UR10][R4.64] ;  /* 0x0000000a04087981 */ /* 0x000ea2000c1e1900 */
[----:B------:R-:W-:-:S03]  /*0380*/  IADD3 R20, P2, PT, R20, UR24, RZ ;  /* 0x0000001814147c10 */ /* 0x000fc6000ff5e0ff */
[----:B------:R-:W2:Y:S01]  /*0390*/  LDG.E R9, desc[UR10][R12.64] ;  /* 0x0000000a0c097981 */ /* 0x000ea2000c1e1900 */
[----:B------:R-:W-:-:S03]  /*03a0*/  IADD3.X R21, PT, PT, R21, UR25, RZ, P2, !PT ;  /* 0x0000001915157c10 */ /* 0x000fc600097fe4ff */
[----:B------:R-:W2:Y:S04]  /*03b0*/  LDG.E R10, desc[UR10][R14.64] ;  /* 0x0000000a0e0a7981 */ /* 0x000ea8000c1e1900 */
[----:B------:R-:W4:Y:S01]  /*03c0*/  LDG.E R20, desc[UR10][R20.64] ;  /* 0x0000000a14147981 */ /* 0x000f22000c1e1900 */
[----:B------:R-:W-:-:S09]  /*03d0*/  UIMAD UR7, UR4, 0x30, UR22 ;  /* 0x00000030040778a4 */ /* 0x000fd2000f8e0216 */
[----:B--2---:R3:W-:Y:S02]  /*03e0*/  STL.128 [UR7], R8 ;  /* 0x00000008ff007987 */ /* 0x0047e40008100c07 */
[----:B---3--:R-:W-:-:S05]  /*03f0*/  MOV R11, R18 ;  /* 0x00000012000b7202 */ /* 0x008fca0000000f00 */
[----:B------:R4:W-:Y:S02]  /*0400*/  STL.128 [UR7+0x10], R8 ;  /* 0x00001008ff007987 */ /* 0x0009e40008100c07 */
[----:B----4-:R-:W-:-:S05]  /*0410*/  MOV R11, R20 ;  /* 0x00000014000b7202 */ /* 0x010fca0000000f00 */
[----:B------:R1:W-:Y:S02]  /*0420*/  STL.128 [UR7+0x20], R8 ;  /* 0x00002008ff007987 */ /* 0x0003e40008100c07 */
.L_x_1:
[----:B0-----:R-:W-:Y:S05]  /*0430*/  BSYNC.RECONVERGENT B0 ;  /* 0x0000000000007941 */ /* 0x001fea0003800200 */
.L_x_0:
[----:B------:R-:W-:Y:S04]  /*0440*/  BSSY.RECONVERGENT B0, `(.L_x_2) ;  /* 0x000001c000007945 */ /* 0x000fe80003800200 */
[----:B------:R-:W-:Y:S05]  /*0450*/  @P0 BRA `(.L_x_3) ;  /* 0x0000000000680947 */ /* 0x000fea0003800000 */
[C---:B------:R-:W-:Y:S02]  /*0460*/  SHF.L.U32 R20, R22.reuse, 0x2, RZ ;  /* 0x0000000216147819 */ /* 0x040fe400000006ff */
[----:B------:R-:W-:Y:S02]  /*0470*/  SHF.L.U64.HI R21, R22, 0x2, R23 ;  /* 0x0000000216157819 */ /* 0x000fe40000010217 */
[C---:B------:R-:W-:Y:S02]  /*0480*/  IADD3 R16, P0, PT, R20.reuse, UR16, RZ ;  /* 0x0000001014107c10 */ /* 0x040fe4000ff1e0ff */
[----:B------:R-:W-:Y:S02]  /*0490*/  IADD3 R18, P2, PT, R20, UR18, RZ ;  /* 0x0000001214127c10 */ /* 0x000fe4000ff5e0ff */
[C---:B------:R-:W-:Y:S02]  /*04a0*/  IADD3.X R17, PT, PT, R21.reuse, UR17, RZ, P0, !PT ;  /* 0x0000001115117c10 */ /* 0x040fe400087fe4ff */
[----:B------:R-:W-:-:S02]  /*04b0*/  IADD3.X R19, PT, PT, R21, UR19, RZ, P2, !PT ;  /* 0x0000001315137c10 */ /* 0x000fc400097fe4ff */
[C---:B------:R-:W-:Y:S01]  /*04c0*/  IADD3 R4, P0, PT, R20.reuse, UR8, RZ ;  /* 0x0000000814047c10 */ /* 0x040fe2000ff1e0ff */
[----:B-1----:R-:W2:Y:S01]  /*04d0*/  LDG.E R11, desc[UR10][R16.64] ;  /* 0x0000000a100b7981 */ /* 0x002ea2000c1e1900 */
        /* <DEDUP_REMOVED lines=13> */
[----:B--2---:R3:W-:Y:S02]  /*05b0*/  STL.128 [UR7+0x30], R8 ;  /* 0x00003008ff007987 */ /* 0x0047e40008100c07 */
[----:B---3--:R-:W-:-:S05]  /*05c0*/  MOV R11, R18 ;  /* 0x00000012000b7202 */ /* 0x008fca0000000f00 */
[----:B------:R4:W-:Y:S02]  /*05d0*/  STL.128 [UR7+0x40], R8 ;  /* 0x00004008ff007987 */ /* 0x0009e40008100c07 */
[----:B----4-:R-:W-:-:S05]  /*05e0*/  MOV R11, R20 ;  /* 0x00000014000b7202 */ /* 0x010fca0000000f00 */
[----:B------:R0:W-:Y:S02]  /*05f0*/  STL.128 [UR7+0x50], R8 ;  /* 0x00005008ff007987 */ /* 0x0001e40008100c07 */
.L_x_3:
[----:B------:R-:W-:Y:S05]  /*0600*/  BSYNC.RECONVERGENT B0 ;  /* 0x0000000000007941 */ /* 0x000fea0003800200 */
.L_x_2:
        /* <DEDUP_REMOVED lines=9> */
[----:B01----:R-:W2:Y:S01]  /*06a0*/  LDG.E R11, desc[UR10][R16.64] ;  /* 0x0000000a100b7981 */ /* 0x003ea2000c1e1900 */
[C---:B------:R-:W-:Y:S02]  /*06b0*/  IADD3 R12, P1, PT, R20.reuse, UR12, RZ ;  /* 0x0000000c140c7c10 */ /* 0x040fe4000ff3e0ff */
[----:B------:R-:W-:Y:S01]  /*06c0*/  IADD3 R14, P2, PT, R20, UR14, RZ ;  /* 0x0000000e140e7c10 */ /* 0x000fe2000ff5e0ff */
        /* <DEDUP_REMOVED lines=16> */
.L_x_5:
[----:B------:R-:W-:Y:S05]  /*07d0*/  BSYNC.RECONVERGENT B0 ;  /* 0x0000000000007941 */ /* 0x000fea0003800200 */
.L_x_4:
[----:B------:R-:W-:Y:S01]  /*07e0*/  UIADD3 UR5, UPT, UPT, UR5, UR20, URZ ;  /* 0x0000001405057290 */ /* 0x000fe2000fffe0ff */
[----:B------:R-:W-:Y:S05]  /*07f0*/  BSSY.RECONVERGENT B0, `(.L_x_6) ;  /* 0x0000020000007945 */ /* 0x000fea0003800200 */
[----:B------:R-:W-:-:S04]  /*0800*/  IADD3 R0, P1, PT, R2, UR5, RZ ;  /* 0x0000000502007c10 */ /* 0x000fc8000ff3e0ff */
[----:B------:R-:W-:Y:S02]  /*0810*/  ISETP.GE.U32.AND P0, PT, R0, UR28, PT ;  /* 0x0000001c00007c0c */ /* 0x000fe4000bf06070 */
[----:B------:R-:W-:-:S04]  /*0820*/  IADD3.X R3, PT, PT, RZ, R6, RZ, P1, !PT ;  /* 0x00000006ff037210 */ /* 0x000fc80000ffe4ff */
[----:B------:R-:W-:-:S13]  /*0830*/  ISETP.GE.U32.AND.EX P0, PT, R3, UR6, PT, P0 ;  /* 0x0000000603007c0c */ /* 0x000fda000bf06100 */
        /* <DEDUP_REMOVED lines=8> */
[----:B012---:R-:W2:Y:S01]  /*08c0*/  LDG.E R11, desc[UR10][R16.64] ;  /* 0x0000000a100b7981 */ /* 0x007ea2000c1e1900 */
        /* <DEDUP_REMOVED lines=18> */
.L_x_7:
[----:B------:R-:W-:Y:S05]  /*09f0*/  BSYNC.RECONVERGENT B0 ;  /* 0x0000000000007941 */ /* 0x000fea0003800200 */
.L_x_6:
[----:B------:R-:W-:-:S04]  /*0a00*/  UIADD3 UR4, UPT, UPT, UR4, 0x4, URZ ;  /* 0x0000000404047890 */ /* 0x000fc8000fffe0ff */
[----:B------:R-:W-:-:S09]  /*0a10*/  UISETP.NE.AND UP0, UPT, UR4, 0x40, UPT ;  /* 0x000000400400788c */ /* 0x000fd2000bf05270 */
[----:B------:R-:W-:Y:S05]  /*0a20*/  BRA.U UP0, `(.L_x_8) ;  /* 0xfffffff500d47547 */ /* 0x000fea000b83ffff */
[----:B------:R-:W4:Y:S01]  /*0a30*/  LDCU UR4, c[0x0][0x380] ;  /* 0x00007000ff0477ac */ /* 0x000f220008000800 */
[----:B------:R0:W-:Y:S04]  /*0a40*/  STL.128 [R1+0xc00], RZ ;  /* 0x000c00ff01007387 */ /* 0x0001e80000100c00 */
[----:B------:R0:W-:Y:S04]  /*0a50*/  STL.128 [R1+0xc10], RZ ;  /* 0x000c10ff01007387 */ /* 0x0001e80000100c00 */
[----:B------:R0:W-:Y:S04]  /*0a60*/  STL.128 [R1+0xc20], RZ ;  /* 0x000c20ff01007387 */ /* 0x0001e80000100c00 */
[----:B------:R0:W-:Y:S04]  /*0a70*/  STL.128 [R1+0xc30], RZ ;  /* 0x000c30ff01007387 */ /* 0x0001e80000100c00 */
[----:B------:R0:W-:Y:S01]  /*0a80*/  STL.128 [R1+0xc40], RZ ;  /* 0x000c40ff01007387 */ /* 0x0001e20000100c00 */
[----:B----4-:R-:W-:-:S03]  /*0a90*/  UISETP.GT.AND UP0, UPT, UR4, URZ, UPT ;  /* 0x000000ff0400728c */ /* 0x010fc6000bf04270 */
[----:B------:R0:W-:Y:S04]  /*0aa0*/  STL.128 [R1+0xc50], RZ ;  /* 0x000c50ff01007387 */ /* 0x0001e80000100c00 */
        /* <DEDUP_REMOVED lines=9> */
[----:B------:R0:W-:Y:S01]  /*0b40*/  STL.128 [R1+0xcf0], RZ ;  /* 0x000cf0ff01007387 */ /* 0x0001e20000100c00 */
[----:B------:R-:W-:Y:S05]  /*0b50*/  BRA.U !UP0, `(.L_x_9) ;  /* 0x0000003908d07547 */ /* 0x000fea000b800000 */
[----:B------:R-:W4:Y:S01]  /*0b60*/  LDCU UR4, c[0x0][0x384] ;  /* 0x00007080ff0477ac */ /* 0x000f220008000800 */
[----:B------:R-:W-:Y:S02]  /*0b70*/  UIADD3 UR13, UPT, UPT, UR21, 0xd00, URZ ;  /* 0x00000d00150d7890 */ /* 0x000fe4000fffe0ff */
[----:B----4-:R-:W-:-:S09]  /*0b80*/  UISETP.GT.AND UP0, UPT, UR4, URZ, UPT ;  /* 0x000000ff0400728c */ /* 0x010fd2000bf04270 */
[----:B------:R-:W-:Y:S05]  /*0b90*/  BRA.U UP0, `(.L_x_10) ;  /* 0x0000000d00987547 */ /* 0x000fea000b800000 */
[----:B------:R-:W-:-:S07]  /*0ba0*/  HFMA2 R4, -RZ, RZ, 0, 0 ;  /* 0x00000000ff047431 */ /* 0x000fce00000001ff */
.L_x_12:
[----:B0123--:R-:W0:Y:S01]  /*0bb0*/  LDC.64 R8, c[0x0][0x390] ;  /* 0x0000e400ff087b82 */ /* 0x00fe220000000a00 */
[----:B------:R-:W1:Y:S01]  /*0bc0*/  LDCU UR4, c[0x0][0x380] ;  /* 0x00007000ff0477ac */ /* 0x000e620008000800 */
[----:B0-----:R-:W-:-:S05]  /*0bd0*/  IMAD.WIDE.U32 R8, R4, 0x10, R8 ;  /* 0x0000001004087825 */ /* 0x001fca00078e0008 */
[----:B------:R0:W5:Y:S04]  /*0be0*/  LDG.E R0, desc[UR10][R8.64] ;  /* 0x0000000a08007981 */ /* 0x000168000c1e1900 */
[----:B------:R0:W5:Y:S04]  /*0bf0*/  LDG.E R2, desc[UR10][R8.64+0x4] ;  /* 0x0000040a08027981 */ /* 0x000168000c1e1900 */
[----:B------:R0:W5:Y:S01]  /*0c00*/  LDG.E R3, desc[UR10][R8.64+0x8] ;  /* 0x0000080a08037981 */ /* 0x000162000c1e1900 */
[----:B------:R-:W-:-:S04]  /*0c10*/  IADD3 R4, PT, PT, R4, 0x1, RZ ;  /* 0x0000000104047810 */ /* 0x000fc80007ffe0ff */
[----:B-1----:R-:W-:Y:S01]  /*0c20*/  ISETP.NE.AND P0, PT, R4, UR4, PT ;  /* 0x0000000404007c0c */ /* 0x002fe2000bf05270 */
[----:B------:R-:W-:-:S12]  /*0c30*/  UMOV UR4, URZ ;  /* 0x000000ff00047c82 */ /* 0x000fd80008000000 */
.L_x_11:
[----:B------:R-:W-:-:S09]  /*0c40*/  UIMAD UR5, UR4, 0x30, UR22 ;  /* 0x00000030040578a4 */ /* 0x000fd2000f8e0216 */
[----:B0-----:R-:W2:Y:S04]  /*0c50*/  LDL.128 R8, [UR5] ;  /* 0x00000005ff087983 */ /* 0x001ea80008100c00 */
[----:B------:R-:W3:Y:S04]  /*0c60*/  LDL.128 R12, [UR5+0x10] ;  /* 0x00001005ff0c7983 */ /* 0x000ee80008100c00 */
[----:B-1----:R-:W4:Y:S04]  /*0c70*/  LDL.128 R16, [UR5+0x20] ;  /* 0x00002005ff107983 */ /* 0x002f280008100c00 */
[----:B------:R-:W4:Y:S01]  /*0c80*/  LDL.128 R20, [UR5+0x30] ;  /* 0x00003005ff147983 */ /* 0x000f220008100c00 */
[----:B------:R-:W-:Y:S01]  /*0c90*/  UIMAD UR6, UR4, 0xc, UR13 ;  /* 0x0000000c040678a4 */ /* 0x000fe2000f8e020d */
[C---:B--2--5:R-:W-:Y:S01]  /*0ca0*/  FFMA R11, R0.reuse, R8, R11 ;  /* 0x00000008000b7223 */ /* 0x064fe2000000000b */
[----:B---3--:R-:W-:-:S03]  /*0cb0*/  FFMA R12, R0, R12, R15 ;  /* 0x0000000c000c7223 */ /* 0x008fc6000000000f */
[----:B------:R-:W-:Y:S01]  /*0cc0*/  FFMA R24, R2, R9, R11 ;  /* 0x0000000902187223 */ /* 0x000fe2000000000b */
[----:B----4-:R-:W-:Y:S01]  /*0cd0*/  FFMA R16, R0, R16, R19 ;  /* 0x0000001000107223 */ /* 0x010fe20000000013 */
[----:B------:R-:W-:Y:S02]  /*0ce0*/  FFMA R13, R2, R13, R12 ;  /* 0x0000000d020d7223 */ /* 0x000fe4000000000c */
[C---:B------:R-:W-:Y:S01]  /*0cf0*/  FFMA R24, R3.reuse, R10, R24 ;  /* 0x0000000a03187223 */ /* 0x040fe20000000018 */
[----:B------:R-:W-:Y:S01]  /*0d00*/  FFMA R20, R0, R20, R23 ;  /* 0x0000001400147223 */ /* 0x000fe20000000017 */
[C---:B------:R-:W-:Y:S01]  /*0d10*/  FFMA R17, R2.reuse, R17, R16 ;  /* 0x0000001102117223 */ /* 0x040fe20000000010 */
[C---:B------:R-:W-:Y:S02]  /*0d20*/  FFMA R25, R3.reuse, R14, R13 ;  /* 0x0000000e03197223 */ /* 0x040fe4000000000d */
[----:B------:R-:W-:Y:S01]  /*0d30*/  FFMA R21, R2, R21, R20 ;  /* 0x0000001502157223 */ /* 0x000fe20000000014 */
[----:B------:R-:W-:-:S03]  /*0d40*/  FFMA R26, R3, R18, R17 ;  /* 0x00000012031a7223 */ /* 0x000fc60000000011 */
[----:B------:R-:W-:-:S05]  /*0d50*/  FFMA R27, R3, R22, R21 ;  /* 0x00000016031b7223 */ /* 0x000fca0000000015 */
[----:B------:R0:W-:Y:S04]  /*0d60*/  STL.128 [UR6], R24 ;  /* 0x00000018ff007987 */ /* 0x0001e80008100c06 */
[----:B------:R-:W2:Y:S04]  /*0d70*/  LDL.128 R8, [UR5+0x40] ;  /* 0x00004005ff087983 */ /* 0x000ea80008100c00 */
[----:B------:R-:W3:Y:S04]  /*0d80*/  LDL.128 R12, [UR5+0x50] ;  /* 0x00005005ff0c7983 */ /* 0x000ee80008100c00 */
[----:B------:R-:W4:Y:S04]  /*0d90*/  LDL.128 R16, [UR5+0x60] ;  /* 0x00006005ff107983 */ /* 0x000f280008100c00 */
[----:B------:R-:W4:Y:S01]  /*0da0*/  LDL.128 R20, [UR5+0x70] ;  /* 0x00007005ff147983 */ /* 0x000f220008100c00 */
[C---:B--2---:R-:W-:Y:S01]  /*0db0*/  FFMA R11, R0.reuse, R8, R11 ;  /* 0x00000008000b7223 */ /* 0x044fe2000000000b */
[----:B---3--:R-:W-:-:S03]  /*0dc0*/  FFMA R12, R0, R12, R15 ;  /* 0x0000000c000c7223 */ /* 0x008fc6000000000f */
[----:B------:R-:W-:Y:S01]  /*0dd0*/  FFMA R6, R2, R9, R11 ;  /* 0x0000000902067223 */ /* 0x000fe2000000000b */
[----:B----4-:R-:W-:Y:S01]  /*0de0*/  FFMA R16, R0, R16, R19 ;  /* 0x0000001000107223 */ /* 0x010fe20000000013 */
[----:B------:R-:W-:Y:S02]  /*0df0*/  FFMA R13, R2, R13, R12 ;  /* 0x0000000d020d7223 */ /* 0x000fe4000000000c */
[C---:B0-----:R-:W-:Y:S01]  /*0e00*/  FFMA R24, R3.reuse, R10, R6 ;  /* 0x0000000a03187223 */ /* 0x041fe20000000006 */
[----:B------:R-:W-:Y:S01]  /*0e10*/  FFMA R20, R0, R20, R23 ;  /* 0x0000001400147223 */ /* 0x000fe20000000017 */
[C---:B------:R-:W-:Y:S01]  /*0e20*/  FFMA R17, R2.reuse, R17, R16 ;  /* 0x0000001102117223 */ /* 0x040fe20000000010 */
[C---:B------:R-:W-:Y:S02]  /*0e30*/  FFMA R25, R3.reuse, R14, R13 ;  /* 0x0000000e03197223 */ /* 0x040fe4000000000d */
[----:B------:R-:W-:Y:S01]  /*0e40*/  FFMA R21, R2, R21, R20 ;  /* 0x0000001502157223 */ /* 0x000fe20000000014 */
[----:B------:R-:W-:-:S03]  /*0e50*/  FFMA R26, R3, R18, R17 ;  /* 0x00000012031a7223 */ /* 0x000fc60000000011 */
[----:B------:R-:W-:-:S05]  /*0e60*/  FFMA R27, R3, R22, R21 ;  /* 0x00000016031b7223 */ /* 0x000fca0000000015 */
[----:B------:R0:W-:Y:S04]  /*0e70*/  STL.128 [UR6+0x10], R24 ;  /* 0x00001018ff007987 */ /* 0x0001e80008100c06 */
[----:B------:R-:W2:Y:S04]  /*0e80*/  LDL.128 R20, [UR5+0x80] ;  /* 0x00008005ff147983 */ /* 0x000ea80008100c00 */
[----:B------:R-:W3:Y:S04]  /*0e90*/  LDL.128 R16, [UR5+0x90] ;  /* 0x00009005ff107983 */ /* 0x000ee80008100c00 */
[----:B------:R-:W4:Y:S04]  /*0ea0*/  LDL.128 R12, [UR5+0xa0] ;  /* 0x0000a005ff0c7983 */ /* 0x000f280008100c00 */
[----:B------:R-:W4:Y:S01]  /*0eb0*/  LDL.128 R8, [UR5+0xb0] ;  /* 0x0000b005ff087983 */ /* 0x000f220008100c00 */
[----:B------:R-:W-:-:S04]  /*0ec0*/  UIADD3 UR5, UPT, UPT, UR4, 0x4, URZ ;  /* 0x0000000404057890 */ /* 0x000fc8000fffe0ff */
[----:B------:R-:W-:Y:S01]  /*0ed0*/  UIMAD UR7, UR5, 0x30, UR22 ;  /* 0x00000030050778a4 */ /* 0x000fe2000f8e0216 */
[C---:B--2---:R-:W-:Y:S01]  /*0ee0*/  FFMA R23, R0.reuse, R20, R23 ;  /* 0x0000001400177223 */ /* 0x044fe20000000017 */
        /* <DEDUP_REMOVED lines=11> */
[----:B------:R1:W-:Y:S04]  /*0fa0*/  STL.128 [UR6+0x20], R20 ;  /* 0x00002014ff007987 */ /* 0x0003e80008100c06 */
[----:B------:R-:W2:Y:S04]  /*0fb0*/  LDL.128 R8, [UR7] ;  /* 0x00000007ff087983 */ /* 0x000ea80008100c00 */
[----:B------:R-:W3:Y:S04]  /*0fc0*/  LDL.128 R12, [UR7+0x10] ;  /* 0x00001007ff0c7983 */ /* 0x000ee80008100c00 */
[----:B------:R-:W4:Y:S04]  /*0fd0*/  LDL.128 R16, [UR7+0x20] ;  /* 0x00002007ff107983 */ /* 0x000f280008100c00 */
[----:B0-----:R-:W4:Y:S01]  /*0fe0*/  LDL.128 R24, [UR7+0x30] ;  /* 0x00003007ff187983 */ /* 0x001f220008100c00 */
        /* <DEDUP_REMOVED lines=13> */
[----:B------:R-:W-:Y:S04]  /*10c0*/  STL.128 [UR5], R28 ;  /* 0x0000001cff007987 */ /* 0x000fe80008100c05 */
[----:B------:R-:W2:Y:S04]  /*10d0*/  LDL.128 R8, [UR7+0x40] ;  /* 0x00004007ff087983 */ /* 0x000ea80008100c00 */
[----:B------:R-:W3:Y:S04]  /*10e0*/  LDL.128 R12, [UR7+0x50] ;  /* 0x00005007ff0c7983 */ /* 0x000ee80008100c00 */
[----:B------:R-:W4:Y:S04]  /*10f0*/  LDL.128 R16, [UR7+0x60] ;  /* 0x00006007ff107983 */ /* 0x000f280008100c00 */
[----:B-1----:R-:W4:Y:S01]  /*1100*/  LDL.128 R20, [UR7+0x70] ;  /* 0x00007007ff147983 */ /* 0x002f220008100c00 */
        /* <DEDUP_REMOVED lines=104> */
[----:B------:R-:W3:Y:S04]  /*1790*/  LDL.128 R8, [UR7+0x40] ;  /* 0x00004007ff087983 */ /* 0x000ee80008100c00 */
[----:B------:R-:W4:Y:S04]  /*17a0*/  LDL.128 R12, [UR7+0x50] ;  /* 0x00005007ff0c7983 */ /* 0x000f280008100c00 */
[----:B------:R-:W2:Y:S04]  /*17b0*/  LDL.128 R16, [UR7+0x60] ;  /* 0x00006007ff107983 */ /* 0x000ea80008100c00 */
[----:B-1----:R-:W2:Y:S01]  /*17c0*/  LDL.128 R20, [UR7+0x70] ;  /* 0x00007007ff147983 */ /* 0x002ea20008100c00 */
[C---:B---3--:R-:W-:Y:S01]  /*17d0*/  FFMA R11, R0.reuse, R8, R11 ;  /* 0x00000008000b7223 */ /* 0x048fe2000000000b */
[----:B----4-:R-:W-:-:S03]  /*17e0*/  FFMA R12, R0, R12, R15 ;  /* 0x0000000c000c7223 */ /* 0x010fc6000000000f */
[----:B------:R-:W-:Y:S01]  /*17f0*/  FFMA R24, R2, R9, R11 ;  /* 0x0000000902187223 */ /* 0x000fe2000000000b */
[----:B--2---:R-:W-:Y:S01]  /*1800*/  FFMA R16, R0, R16, R19 ;  /* 0x0000001000107223 */ /* 0x004fe20000000013 */
        /* <DEDUP_REMOVED lines=14> */
[----:B------:R-:W-:Y:S01]  /*18f0*/  UISETP.NE.AND UP0, UPT, UR4, 0x40, UPT ;  /* 0x000000400400788c */ /* 0x000fe2000bf05270 */
[C---:B--2---:R-:W-:Y:S01]  /*1900*/  FFMA R11, R0.reuse, R8, R11 ;  /* 0x00000008000b7223 */ /* 0x044fe2000000000b */
[C---:B---3--:R-:W-:Y:S01]  /*1910*/  FFMA R12, R0.reuse, R12, R15 ;  /* 0x0000000c000c7223 */ /* 0x048fe2000000000f */
[----:B----4-:R-:W-:Y:S02]  /*1920*/  FFMA R6, R0, R16, R19 ;  /* 0x0000001000067223 */ /* 0x010fe40000000013 */
[C---:B------:R-:W-:Y:S01]  /*1930*/  FFMA R16, R2.reuse, R9, R11 ;  /* 0x0000000902107223 */ /* 0x040fe2000000000b */
[----:B------:R-:W-:Y:S01]  /*1940*/  FFMA R13, R2, R13, R12 ;  /* 0x0000000d020d7223 */ /* 0x000fe2000000000c */
[----:B------:R-:W-:Y:S01]  /*1950*/  FFMA R20, R0, R20, R23 ;  /* 0x0000001400147223 */ /* 0x000fe20000000017 */
[C---:B------:R-:W-:Y:S01]  /*1960*/  FFMA R5, R2.reuse, R17, R6 ;  /* 0x0000001102057223 */ /* 0x040fe20000000006 */
[C---:B------:R-:W-:Y:S01]  /*1970*/  FFMA R16, R3.reuse, R10, R16 ;  /* 0x0000000a03107223 */ /* 0x040fe20000000010 */
[C---:B------:R-:W-:Y:S01]  /*1980*/  FFMA R17, R3.reuse, R14, R13 ;  /* 0x0000000e03117223 */ /* 0x040fe2000000000d */
[----:B------:R-:W-:Y:S01]  /*1990*/  FFMA R19, R2, R21, R20 ;  /* 0x0000001502137223 */ /* 0x000fe20000000014 */
[----:B------:R-:W-:-:S03]  /*19a0*/  FFMA R18, R3, R18, R5 ;  /* 0x0000001203127223 */ /* 0x000fc60000000005 */
[----:B------:R-:W-:-:S05]  /*19b0*/  FFMA R19, R3, R22, R19 ;  /* 0x0000001603137223 */ /* 0x000fca0000000013 */
[----:B------:R1:W-:Y:S01]  /*19c0*/  STL.128 [UR5+0x20], R16 ;  /* 0x00002010ff007987 */ /* 0x0003e20008100c05 */
[----:B------:R-:W-:Y:S05]  /*19d0*/  BRA.U UP0, `(.L_x_11) ;  /* 0xfffffff100987547 */ /* 0x000fea000b83ffff */
[----:B------:R-:W-:Y:S05]  /*19e0*/  @P0 BRA `(.L_x_12) ;  /* 0xfffffff000700947 */ /* 0x000fea000383ffff */
[----:B------:R-:W-:Y:S05]  /*19f0*/  BRA `(.L_x_9) ;  /* 0x0000002c00287947 */ /* 0x000fea0003800000 */
.L_x_10:
[----:B------:R-:W-:Y:S02]  /*1a00*/  UIADD3 UR9, UPT, UPT, UR21, 0x60, URZ ;  /* 0x0000006015097890 */ /* 0x000fe4000fffe0ff */
[----:B------:R-:W-:Y:S01]  /*1a10*/  UIADD3 UR8, UPT, UPT, UR21, 0xd20, URZ ;  /* 0x00000d2015087890 */ /* 0x000fe2000fffe0ff */
[----:B------:R-:W-:-:S11]  /*1a20*/  UMOV UR4, URZ ;  /* 0x000000ff00047c82 */ /* 0x000fd60008000000 */
.L_x_58:
[----:B------:R-:W4:Y:S01]  /*1a30*/  LDCU.64 UR6, c[0x0][0x390] ;  /* 0x00007200ff0677ac */ /* 0x000f220008000a00 */
[----:B0123--:R-:W0:Y:S01]  /*1a40*/  LDC.64 R8, c[0x0][0x3d0] ;  /* 0x0000f400ff087b82 */ /* 0x00fe220000000a00 */
[----:B------:R-:W1:Y:S01]  /*1a50*/  LDCU UR5, c[0x0][0x380] ;  /* 0x00007000ff0577ac */ /* 0x000e620008000800 */
[----:B----4-:R-:W-:-:S06]  /*1a60*/  UIMAD.WIDE.U32 UR6, UR4, 0x10, UR6 ;  /* 0x00000010040678a5 */ /* 0x010fcc000f8e0006 */
[----:B------:R-:W-:Y:S02]  /*1a70*/  MOV R10, UR6 ;  /* 0x00000006000a7c02 */ /* 0x000fe40008000f00 */
[----:B------:R-:W-:-:S05]  /*1a80*/  MOV R11, UR7 ;  /* 0x00000007000b7c02 */ /* 0x000fca0008000f00 */
[----:B------:R-:W0:Y:S04]  /*1a90*/  LDG.E R3, desc[UR10][R10.64+0xc] ;  /* 0x00000c0a0a037981 */ /* 0x000e28000c1e1900 */
[----:B------:R2:W5:Y:S04]  /*1aa0*/  LDG.E R28, desc[UR10][R10.64] ;  /* 0x0000000a0a1c7981 */ /* 0x000568000c1e1900 */
[----:B------:R2:W5:Y:S04]  /*1ab0*/  LDG.E R6, desc[UR10][R10.64+0x4] ;  /* 0x0000040a0a067981 */ /* 0x000568000c1e1900 */
[----:B------:R2:W5:Y:S01]  /*1ac0*/  LDG.E R5, desc[UR10][R10.64+0x8] ;  /* 0x0000080a0a057981 */ /* 0x000562000c1e1900 */
[----:B0-----:R-:W-:-:S05]  /*1ad0*/  IMAD.WIDE R8, R3, 0x10, R8 ;  /* 0x0000001003087825 */ /* 0x001fca00078e0208 */
[----:B------:R2:W5:Y:S04]  /*1ae0*/  LDG.E R0, desc[UR10][R8.64] ;  /* 0x0000000a08007981 */ /* 0x000568000c1e1900 */
[----:B------:R2:W5:Y:S04]  /*1af0*/  LDG.E R2, desc[UR10][R8.64+0x4] ;  /* 0x0000040a08027981 */ /* 0x000568000c1e1900 */
[----:B------:R2:W5:Y:S04]  /*1b00*/  LDG.E R3, desc[UR10][R8.64+0x8] ;  /* 0x0000080a08037981 */ /* 0x000568000c1e1900 */
[----:B------:R2:W5:Y:S01]  /*1b10*/  LDG.E R4, desc[UR10][R8.64+0xc] ;  /* 0x00000c0a08047981 */ /* 0x000562000c1e1900 */
[----:B------:R-:W-:Y:S01]  /*1b20*/  UIADD3 UR4, UPT, UPT, UR4, 0x1, URZ ;  /* 0x0000000104047890 */ /* 0x000fe2000fffe0ff */
[----:B------:R-:W-:Y:S01]  /*1b30*/  UMOV UR7, UR8 ;  /* 0x0000000800077c82 */ /* 0x000fe20008000000 */
[----:B------:R-:W-:-:S02]  /*1b40*/  UMOV UR6, UR9 ;  /* 0x0000000900067c82 */ /* 0x000fc40008000000 */
[----:B-1----:R-:W-:-:S03]  /*1b50*/  UISETP.NE.AND UP0, UPT, UR4, UR5, UPT ;  /* 0x000000050400728c */ /* 0x002fc6000bf05270 */
[----:B------:R-:W-:-:S08]  /*1b60*/  UMOV UR5, URZ ;  /* 0x000000ff00057c82 */ /* 0x000fd00008000000 */
.L_x_13:
[----:B--2---:R-:W2:Y:S04]  /*1b70*/  LDL.128 R8, [UR6+-0x60] ;  /* 0xffffa006ff087983 */ /* 0x004ea80008100c00 */
[----:B------:R-:W3:Y:S04]  /*1b80*/  LDL.128 R12, [UR6+-0x50] ;  /* 0xffffb006ff0c7983 */ /* 0x000ee80008100c00 */
[----:B0-----:R-:W4:Y:S04]  /*1b90*/  LDL.128 R16, [UR6+-0x40] ;  /* 0xffffc006ff107983 */ /* 0x001f280008100c00 */
[----:B------:R-:W4:Y:S01]  /*1ba0*/  LDL.128 R20, [UR6+-0x30] ;  /* 0xffffd006ff147983 */ /* 0x000f220008100c00 */
        /* <DEDUP_REMOVED lines=12> */
[----:B------:R0:W-:Y:S04]  /*1c70*/  STL.128 [UR7+-0x20], R24 ;  /* 0xffffe018ff007987 */ /* 0x0001e80008100c07 */
[----:B------:R-:W2:Y:S04]  /*1c80*/  LDL.128 R8, [UR6+-0x20] ;  /* 0xffffe006ff087983 */ /* 0x000ea80008100c00 */
[----:B------:R-:W3:Y:S04]  /*1c90*/  LDL.128 R12, [UR6+-0x10] ;  /* 0xfffff006ff0c7983 */ /* 0x000ee80008100c00 */
[----:B------:R-:W4:Y:S04]  /*1ca0*/  LDL.128 R16, [UR6] ;  /* 0x00000006ff107983 */ /* 0x000f280008100c00 */
        /* <DEDUP_REMOVED lines=13> */
[----:B------:R0:W-:Y:S04]  /*1d80*/  STL.128 [UR7+-0x10], R24 ;  /* 0xfffff018ff007987 */ /* 0x0001e80008100c07 */
        /* <DEDUP_REMOVED lines=157> */
[----:B------:R-:W-:-:S02]  /*2760*/  UIADD3 UR5, UPT, UPT, UR5, 0x10, URZ ;  /* 0x0000001005057890 */ /* 0x000fc4000fffe0ff */
[----:B------:R-:W-:Y:S02]  /*2770*/  UIADD3 UR6, UPT, UPT, UR6, 0x300, URZ ;  /* 0x0000030006067890 */ /* 0x000fe4000fffe0ff */
        /* <DEDUP_REMOVED lines=14> */
[----:B------:R-:W-:Y:S01]  /*2860*/  UIADD3 UR7, UPT, UPT, UR7, 0xc0, URZ ;  /* 0x000000c007077890 */ /* 0x000fe2000fffe0ff */
[----:B------:R-:W-:Y:S11]  /*2870*/  BRA.U UP1, `(.L_x_13) ;  /* 0xfffffff101bc7547 */ /* 0x000ff6000b83ffff */
[----:B------:R-:W-:-:S13]  /*2880*/  ISETP.NE.AND P0, PT, R0, 0x46, PT ;  /* 0x000000460000780c */ /* 0x000fda0003f05270 */
[----:B------:R-:W-:Y:S05]  /*2890*/  @!P0 BRA `(.L_x_14) ;  /* 0x0000000c00c08947 */ /* 0x000fea0003800000 */
[----:B------:R-:W-:-:S05]  /*28a0*/  UMOV UR5, URZ ;  /* 0x000000ff00057c82 */ /* 0x000fca0008000000 */
.L_x_36:
[----:B------:R-:W1:Y:S01]  /*28b0*/  LDCU.64 UR6, c[0x0][0x388] ;  /* 0x00007100ff0677ac */ /* 0x000e620008000a00 */
[----:B0-----:R-:W2:Y:S01]  /*28c0*/  LDC.64 R10, c[0x0][0x3d0] ;  /* 0x0000f400ff0a7b82 */ /* 0x001ea20000000a00 */
[----:B-1----:R-:W-:-:S06]  /*28d0*/  UIMAD.WIDE.U32 UR6, UR5, 0x10, UR6 ;  /* 0x00000010050678a5 */ /* 0x002fcc000f8e0006 */
[----:B------:R-:W-:Y:S02]  /*28e0*/  MOV R8, UR6 ;  /* 0x0000000600087c02 */ /* 0x000fe40008000f00 */
[----:B------:R-:W-:-:S05]  /*28f0*/  MOV R9, UR7 ;  /* 0x0000000700097c02 */ /* 0x000fca0008000f00 */
[----:B------:R-:W2:Y:S04]  /*2900*/  LDG.E R5, desc[UR10][R8.64+0xc] ;  /* 0x00000c0a08057981 */ /* 0x000ea8000c1e1900 */
[----:B------:R1:W5:Y:S04]  /*2910*/  LDG.E R31, desc[UR10][R8.64] ;  /* 0x0000000a081f7981 */ /* 0x000368000c1e1900 */
[----:B------:R1:W5:Y:S04]  /*2920*/  LDG.E R30, desc[UR10][R8.64+0x4] ;  /* 0x0000040a081e7981 */ /* 0x000368000c1e1900 */
[----:B------:R1:W5:Y:S01]  /*2930*/  LDG.E R29, desc[UR10][R8.64+0x8] ;  /* 0x0000080a081d7981 */ /* 0x000362000c1e1900 */
[----:B--2---:R-:W-:-:S05]  /*2940*/  IMAD.WIDE R10, R5, 0x10, R10 ;  /* 0x00000010050a7825 */ /* 0x004fca00078e020a */
[----:B------:R-:W2:Y:S01]  /*2950*/  LDG.E R5, desc[UR10][R10.64+0x4] ;  /* 0x0000040a0a057981 */ /* 0x000ea2000c1e1900 */
[----:B------:R-:W-:Y:S02]  /*2960*/  ISETP.NE.AND P4, PT, R0, 0x45, PT ;  /* 0x000000450000780c */ /* 0x000fe40003f85270 */
[C---:B------:R-:W-:Y:S02]  /*2970*/  FSETP.GT.AND P5, PT, R3.reuse, RZ, PT ;  /* 0x000000ff0300720b */ /* 0x040fe40003fa4000 */
[----:B------:R-:W-:Y:S01]  /*2980*/  FSETP.GEU.AND P0, PT, R3, RZ, PT ;  /* 0x000000ff0300720b */ /* 0x000fe20003f0e000 */
[----:B--2---:R-:W-:-:S05]  /*2990*/  FADD R28, R2, R5 ;  /* 0x00000005021c7221 */ /* 0x004fca0000000000 */
[----:B------:R-:W-:-:S04]  /*29a0*/  IADD3 R5, PT, PT, R28, 0x1800000, RZ ;  /* 0x018000001c057810 */ /* 0x000fc80007ffe0ff */
[----:B------:R-:W-:-:S04]  /*29b0*/  LOP3.LUT R5, R5, 0x7f800000, RZ, 0xc0, !PT ;  /* 0x7f80000005057812 */ /* 0x000fc800078ec0ff */
[----:B------:R-:W-:-:S13]  /*29c0*/  ISETP.GT.U32.AND P1, PT, R5, 0x1ffffff, PT ;  /* 0x01ffffff0500780c */ /* 0x000fda0003f24070 */
[----:B-1----:R-:W-:Y:S05]  /*29d0*/  @P1 BRA `(.L_x_15) ;  /* 0x0000000000141947 */ /* 0x002fea0003800000 */
[----:B------:R-:W-:Y:S02]  /*29e0*/  MOV R22, R28 ;  /* 0x0000001c00167202 */ /* 0x000fe40000000f00 */
[----:B------:R-:W-:-:S07]  /*29f0*/  MOV R8, 0x2a10 ;  /* 0x00002a1000087802 */ /* 0x000fce0000000f00 */
[----:B0----5:R-:W-:Y:S05]  /*2a00*/  CALL.REL.NOINC `($__internal_0_$__cuda_sm20_rcp_rn_f32_slowpath) ;  /* 0x00000038002c7944 */ /* 0x021fea0003c00000 */
[----:B------:R-:W-:Y:S01]  /*2a10*/  MOV R33, R5 ;  /* 0x0000000500217202 */ /* 0x000fe20000000f00 */
[----:B------:R-:W-:Y:S06]  /*2a20*/  BRA `(.L_x_16) ;  /* 0x0000000000107947 */ /* 0x000fec0003800000 */
.L_x_15:
[----:B------:R-:W1:Y:S02]  /*2a30*/  MUFU.RCP R33, R28 ;  /* 0x0000001c00217308 */ /* 0x000e640000001000 */
[----:B-1----:R-:W-:-:S04]  /*2a40*/  FFMA R5, R28, R33, -1 ;  /* 0xbf8000001c057423 */ /* 0x002fc80000000021 */
[----:B------:R-:W-:-:S04]  /*2a50*/  FADD.FTZ R6, -R5, -RZ ;  /* 0x800000ff05067221 */ /* 0x000fc80000010100 */
[----:B------:R-:W-:-:S07]  /*2a60*/  FFMA R33, R33, R6, R33 ;  /* 0x0000000621217223 */ /* 0x000fce0000000021 */
.L_x_16:
[----:B0-----:R-:W2:Y:S04]  /*2a70*/  LDG.E R27, desc[UR10][R10.64+0x8] ;  /* 0x0000080a0a1b7981 */ /* 0x001ea8000c1e1900 */
[----:B------:R-:W3:Y:S01]  /*2a80*/  LDG.E R5, desc[UR10][R10.64] ;  /* 0x0000000a0a057981 */ /* 0x000ee2000c1e1900 */
[----:B------:R-:W-:-:S03]  /*2a90*/  HFMA2 R6, -RZ, RZ, 1.875, 0 ;  /* 0x3f800000ff067431 */ /* 0x000fc600000001ff */
[----:B------:R0:W5:Y:S01]  /*2aa0*/  LDG.E R17, desc[UR10][R10.64+0xc] ;  /* 0x00000c0a0a117981 */ /* 0x000162000c1e1900 */
[-C--:B------:R-:W-:Y:S02]  /*2ab0*/  FSEL R8, -R3, R3.reuse, !P0 ;  /* 0x0000000303087208 */ /* 0x080fe40004000100 */
[----:B------:R-:W-:Y:S02]  /*2ac0*/  FSEL R26, R6, 5.5, P0 ;  /* 0x40b00000061a7808 */ /* 0x000fe40000000000 */
[C---:B--2---:R-:W-:Y:S02]  /*2ad0*/  FSETP.GEU.AND P2, PT, R27.reuse, RZ, PT ;  /* 0x000000ff1b00720b */ /* 0x044fe40003f4e000 */
[----:B------:R-:W-:Y:S02]  /*2ae0*/  FSETP.GT.AND P1, PT, R27, RZ, PT ;  /* 0x000000ff1b00720b */ /* 0x000fe40003f24000 */
[----:B---3--:R-:W-:Y:S02]  /*2af0*/  ISETP.EQ.OR P4, PT, R5, 0x45, !P4 ;  /* 0x000000450500780c */ /* 0x008fe40006782670 */
[----:B0-----:R-:W-:-:S07]  /*2b00*/  FSEL R11, R8, R3, P1 ;  /* 0x00000003080b7208 */ /* 0x001fce0000800000 */
[----:B------:R-:W-:-:S04]  /*2b10*/  @P2 FSEL R26, R6, -3.40282346638528859812e+38, !P0 ;  /* 0xff7fffff061a2808 */ /* 0x000fc80004000000 */
[----:B------:R-:W-:-:S04]  /*2b20*/  IADD3 R6, PT, PT, R26, 0x1800000, RZ ;  /* 0x018000001a067810 */ /* 0x000fc80007ffe0ff */
[----:B------:R-:W-:-:S04]  /*2b30*/  LOP3.LUT R6, R6, 0x7f800000, RZ, 0xc0, !PT ;  /* 0x7f80000006067812 */ /* 0x000fc800078ec0ff */
[----:B------:R-:W-:Y:S02]  /*2b40*/  ISETP.GT.U32.AND P3, PT, R6, 0x1ffffff, PT ;  /* 0x01ffffff0600780c */ /* 0x000fe40003f64070 */
[----:B------:R-:W-:-:S04]  /*2b50*/  FSEL R6, -R27, R27, P5 ;  /* 0x0000001b1b067208 */ /* 0x000fc80002800100 */
[----:B------:R-:W-:-:S07]  /*2b60*/  FSEL R10, R6, R27, !P2 ;  /* 0x0000001b060a7208 */ /* 0x000fce0005000000 */
[----:B------:R-:W-:Y:S05]  /*2b70*/  @P3 BRA `(.L_x_17) ;  /* 0x0000000000143947 */ /* 0x000fea0003800000 */
[----:B------:R-:W-:Y:S02]  /*2b80*/  MOV R22, R26 ;  /* 0x0000001a00167202 */ /* 0x000fe40000000f00 */
[----:B------:R-:W-:-:S07]  /*2b90*/  MOV R8, 0x2bb0 ;  /* 0x00002bb000087802 */ /* 0x000fce0000000f00 */
[----:B-----5:R-:W-:Y:S05]  /*2ba0*/  CALL.REL.NOINC `($__internal_0_$__cuda_sm20_rcp_rn_f32_slowpath) ;  /* 0x0000003400c47944 */ /* 0x020fea0003c00000 */
[----:B------:R-:W-:Y:S01]  /*2bb0*/  MOV R32, R5 ;  /* 0x0000000500207202 */ /* 0x000fe20000000f00 */
[----:B------:R-:W-:Y:S06]  /*2bc0*/  BRA `(.L_x_18) ;  /* 0x0000000000107947 */ /* 0x000fec0003800000 */
.L_x_17:
[----:B------:R-:W0:Y:S02]  /*2bd0*/  MUFU.RCP R5, R26 ;  /* 0x0000001a00057308 */ /* 0x000e240000001000 */
[----:B0-----:R-:W-:-:S04]  /*2be0*/  FFMA R6, R26, R5, -1 ;  /* 0xbf8000001a067423 */ /* 0x001fc80000000005 */
[----:B------:R-:W-:-:S04]  /*2bf0*/  FADD.FTZ R6, -R6, -RZ ;  /* 0x800000ff06067221 */ /* 0x000fc80000010100 */
[----:B------:R-:W-:-:S07]  /*2c00*/  FFMA R32, R5, R6, R5 ;  /* 0x0000000605207223 */ /* 0x000fce0000000005 */
.L_x_18:
[----:B------:R-:W-:Y:S01]  /*2c10*/  FADD R22, R10, R11 ;  /* 0x0000000b0a167221 */ /* 0x000fe20000000000 */
[----:B-----5:R-:W-:Y:S01]  /*2c20*/  FMUL R24, R4, R17 ;  /* 0x0000001104187220 */ /* 0x020fe20000400000 */
[----:B------:R-:W-:-:S06]  /*2c30*/  UMOV UR6, URZ ;  /* 0x000000ff00067c82 */ /* 0x000fcc0008000000 */
.L_x_34:
[----:B------:R-:W-:-:S09]  /*2c40*/  UIMAD UR7, UR6, 0xc, UR13 ;  /* 0x0000000c060778a4 */ /* 0x000fd2000f8e020d */
[----:B------:R-:W2:Y:S01]  /*2c50*/  LDL.128 R16, [UR7] ;  /* 0x00000007ff107983 */ /* 0x000ea20008100c00 */
[----:B------:R-:W-:Y:S01]  /*2c60*/  BSSY.RECONVERGENT B0, `(.L_x_19) ;  /* 0x0000014000007945 */ /* 0x000fe20003800200 */
[----:B--2---:R-:W-:Y:S01]  /*2c70*/  FADD R17, -R30, R17 ;  /* 0x000000111e117221 */ /* 0x004fe20000000100 */
[----:B------:R-:W-:Y:S01]  /*2c80*/  FADD R16, -R31, R16 ;  /* 0x000000101f107221 */ /* 0x000fe20000000100 */
[----:B------:R-:W-:Y:S02]  /*2c90*/  FADD R18, -R29, R18 ;  /* 0x000000121d127221 */ /* 0x000fe40000000100 */
[----:B------:R-:W-:-:S04]  /*2ca0*/  FMUL R17, R17, R17 ;  /* 0x0000001111117220 */ /* 0x000fc80000400000 */
[----:B------:R-:W-:-:S04]  /*2cb0*/  FFMA R17, R16, R16, R17 ;  /* 0x0000001010117223 */ /* 0x000fc80000000011 */
[----:B------:R-:W-:-:S04]  /*2cc0*/  FFMA R5, R18, R18, R17 ;  /* 0x0000001212057223 */ /* 0x000fc80000000011 */
[----:B0-----:R0:W1:Y:S01]  /*2cd0*/  MUFU.RSQ R6, R5 ;  /* 0x0000000500067308 */ /* 0x0010620000001400 */
[----:B------:R-:W-:-:S04]  /*2ce0*/  IADD3 R8, PT, PT, R5, -0xd000000, RZ ;  /* 0xf300000005087810 */ /* 0x000fc80007ffe0ff */
[----:B------:R-:W-:-:S13]  /*2cf0*/  ISETP.GT.U32.AND P0, PT, R8, 0x727fffff, PT ;  /* 0x727fffff0800780c */ /* 0x000fda0003f04070 */
[----:B01----:R-:W-:Y:S05]  /*2d00*/  @!P0 BRA `(.L_x_20) ;  /* 0x0000000000148947 */ /* 0x003fea0003800000 */
[----:B------:R-:W-:Y:S01]  /*2d10*/  BSSY.RECONVERGENT B1, `(.L_x_21) ;  /* 0x0000003000017945 */ /* 0x000fe20003800200 */
[----:B------:R-:W-:-:S07]  /*2d20*/  MOV R6, 0x2d40 ;  /* 0x00002d4000067802 */ /* 0x000fce0000000f00 */
[----:B------:R-:W-:Y:S05]  /*2d30*/  CALL.REL.NOINC `($__internal_1_$__cuda_sm20_sqrt_rn_f32_slowpath) ;  /* 0x00000038002c7944 */ /* 0x000fea0003c00000 */
[----:B------:R-:W-:Y:S05]  /*2d40*/  BSYNC.RECONVERGENT B1 ;  /* 0x0000000000017941 */ /* 0x000fea0003800200 */
.L_x_21:
[----:B------:R-:W-:Y:S05]  /*2d50*/  BRA `(.L_x_22) ;  /* 0x0000000000107947 */ /* 0x000fea0003800000 */
.L_x_20:
[----:B------:R-:W-:Y:S01]  /*2d60*/  FMUL.FTZ R16, R5, R6 ;  /* 0x0000000605107220 */ /* 0x000fe20000410000 */
[----:B------:R-:W-:-:S03]  /*2d70*/  FMUL.FTZ R6, R6, 0.5 ;  /* 0x3f00000006067820 */ /* 0x000fc60000410000 */
[----:B------:R-:W-:-:S04]  /*2d80*/  FFMA R5, -R16, R16, R5 ;  /* 0x0000001010057223 */ /* 0x000fc80000000105 */
[----:B------:R-:W-:-:S07]  /*2d90*/  FFMA R16, R5, R6, R16 ;  /* 0x0000000605107223 */ /* 0x000fce0000000010 */
.L_x_22:
[----:B------:R-:W-:Y:S05]  /*2da0*/  BSYNC.RECONVERGENT B0 ;  /* 0x0000000000007941 */ /* 0x000fea0003800200 */
.L_x_19:
[----:B------:R-:W2:Y:S01]  /*2db0*/  LDL.128 R8, [UR7+0x10] ;  /* 0x00001007ff087983 */ /* 0x000ea20008100c00 */
[----:B------:R-:W-:-:S09]  /*2dc0*/  ULEA UR12, UR6, UR23, 0x2 ;  /* 0x00000017060c7291 */ /* 0x000fd2000f8e10ff */
[----:B------:R-:W3:Y:S01]  /*2dd0*/  LDL.128 R12, [UR12] ;  /* 0x0000000cff0c7983 */ /* 0x000ee20008100c00 */
[----:B------:R-:W-:Y:S02]  /*2de0*/  HFMA2 R6, -RZ, RZ, 1.875, 0 ;  /* 0x3f800000ff067431 */ /* 0x000fe400000001ff */
[----:B------:R-:W-:Y:S01]  /*2df0*/  FADD R5, -R28, R16 ;  /* 0x000000101c057221 */ /* 0x000fe20000000100 */
[----:B------:R-:W-:Y:S01]  /*2e00*/  FSETP.GEU.AND P0, PT, R16, R28, PT ;  /* 0x0000001c1000720b */ /* 0x000fe20003f0e000 */
[----:B------:R-:W-:Y:S01]  /*2e10*/  BSSY.RECONVERGENT B0, `(.L_x_23) ;  /* 0x0000028000007945 */ /* 0x000fe20003800200 */
[----:B------:R-:W-:Y:S02]  /*2e20*/  FSET.BF.NEU.AND R34, R27, RZ, PT ;  /* 0x000000ff1b22720a */ /* 0x000fe4000380d000 */
[C---:B------:R-:W-:Y:S02]  /*2e30*/  FSET.BF.LT.AND R17, R5.reuse, 2, PT ;  /* 0x400000000511780a */ /* 0x040fe40003801000 */
[C---:B------:R-:W-:Y:S01]  /*2e40*/  FSETP.GEU.AND P2, PT, R5.reuse, R26, PT ;  /* 0x0000001a0500720b */ /* 0x040fe20003f4e000 */
[----:B------:R-:W-:-:S05]  /*2e50*/  FFMA R6, R5, -0.5, R6 ;  /* 0xbf00000005067823 */ /* 0x000fca0000000006 */
[----:B------:R-:W-:Y:S01]  /*2e60*/  FSEL R6, R6, 1, P0 ;  /* 0x3f80000006067808 */ /* 0x000fe20000000000 */
[----:B--2---:R-:W-:Y:S01]  /*2e70*/  FADD R18, -R30, R8 ;  /* 0x000000081e127221 */ /* 0x004fe20000000100 */
[----:B------:R-:W-:-:S03]  /*2e80*/  FADD R8, -R31, R19 ;  /* 0x000000131f087221 */ /* 0x000fc60000000100 */
[----:B------:R-:W-:Y:S01]  /*2e90*/  FMUL R19, R6, R17 ;  /* 0x0000001106137220 */ /* 0x000fe20000400000 */
[----:B------:R-:W-:Y:S01]  /*2ea0*/  FSEL R6, RZ, 76, P0 ;  /* 0x42980000ff067808 */ /* 0x000fe20000000000 */
[----:B------:R-:W-:Y:S01]  /*2eb0*/  FMUL R21, R18, R18 ;  /* 0x0000001212157220 */ /* 0x000fe20000400000 */
[----:B------:R-:W-:Y:S01]  /*2ec0*/  FFMA R17, R16, -R33, 1 ;  /* 0x3f80000010117423 */ /* 0x000fe20000000821 */
[----:B------:R-:W-:Y:S01]  /*2ed0*/  FADD R9, -R29, R9 ;  /* 0x000000091d097221 */ /* 0x000fe20000000100 */
[----:B------:R-:W-:Y:S01]  /*2ee0*/  FMUL R19, R24, R19 ;  /* 0x0000001318137220 */ /* 0x000fe20000400000 */
[----:B------:R-:W-:Y:S01]  /*2ef0*/  FFMA R8, R8, R8, R21 ;  /* 0x0000000808087223 */ /* 0x000fe20000000015 */
[----:B---3--:R-:W-:-:S03]  /*2f00*/  FFMA R6, R17, R6, R12 ;  /* 0x0000000611067223 */ /* 0x008fc6000000000c */
[----:B------:R-:W-:Y:S01]  /*2f10*/  FFMA R12, R9, R9, R8 ;  /* 0x00000009090c7223 */ /* 0x000fe20000000008 */
[----:B------:R-:W-:Y:S01]  /*2f20*/  FSETP.GEU.AND P1, PT, R19, RZ, PT ;  /* 0x000000ff1300720b */ /* 0x000fe20003f2e000 */
[----:B------:R-:W-:Y:S01]  /*2f30*/  FFMA R8, R5, -R32, 1 ;  /* 0x3f80000005087423 */ /* 0x000fe20000000820 */
[----:B------:R-:W-:Y:S01]  /*2f40*/  FSEL R5, R34, RZ, !P2 ;  /* 0x000000ff22057208 */ /* 0x000fe20005000000 */
[----:B------:R0:W1:Y:S01]  /*2f50*/  MUFU.RSQ R17, R12 ;  /* 0x0000000c00117308 */ /* 0x0000620000001400 */
[----:B------:R-:W-:Y:S02]  /*2f60*/  IADD3 R9, PT, PT, R12, -0xd000000, RZ ;  /* 0xf30000000c097810 */ /* 0x000fe40007ffe0ff */
[----:B------:R-:W-:Y:S01]  /*2f70*/  @P4 FSEL R19, R19, -R19, !P1 ;  /* 0x8000001313134208 */ /* 0x000fe20004800000 */
[----:B------:R-:W-:Y:S01]  /*2f80*/  FMUL R5, R22, R5 ;  /* 0x0000000516057220 */ /* 0x000fe20000400000 */
[----:B------:R-:W-:Y:S02]  /*2f90*/  ISETP.GT.U32.AND P1, PT, R9, 0x727fffff, PT ;  /* 0x727fffff0900780c */ /* 0x000fe40003f24070 */
[----:B------:R-:W-:Y:S01]  /*2fa0*/  FSEL R8, R8, 1, P0 ;  /* 0x3f80000008087808 */ /* 0x000fe20000000000 */
[----:B------:R-:W-:-:S04]  /*2fb0*/  FFMA R6, R19, 45, R6 ;  /* 0x4234000013067823 */ /* 0x000fc80000000006 */
[----:B------:R-:W-:-:S06]  /*2fc0*/  FFMA R8, R5, R8, R6 ;  /* 0x0000000805087223 */ /* 0x000fcc0000000006 */
[----:B01----:R-:W-:Y:S05]  /*2fd0*/  @!P1 BRA `(.L_x_24) ;  /* 0x00000000001c9947 */ /* 0x003fea0003800000 */
[----:B------:R-:W-:Y:S01]  /*2fe0*/  BSSY.RECONVERGENT B1, `(.L_x_25) ;  /* 0x0000004000017945 */ /* 0x000fe20003800200 */
[----:B------:R-:W-:Y:S02]  /*2ff0*/  MOV R5, R12 ;  /* 0x0000000c00057202 */ /* 0x000fe40000000f00 */
[----:B------:R-:W-:-:S07]  /*3000*/  MOV R6, 0x3020 ;  /* 0x0000302000067802 */ /* 0x000fce0000000f00 */
[----:B------:R-:W-:Y:S05]  /*3010*/  CALL.REL.NOINC `($__internal_1_$__cuda_sm20_sqrt_rn_f32_slowpath) ;  /* 0x0000003400747944 */ /* 0x000fea0003c00000 */
[----:B------:R-:W-:Y:S05]  /*3020*/  BSYNC.RECONVERGENT B1 ;  /* 0x0000000000017941 */ /* 0x000fea0003800200 */
.L_x_25:
[----:B------:R-:W-:Y:S01]  /*3030*/  MOV R9, R16 ;  /* 0x0000001000097202 */ /* 0x000fe20000000f00 */
[----:B------:R-:W-:Y:S06]  /*3040*/  BRA `(.L_x_26) ;  /* 0x0000000000107947 */ /* 0x000fec0003800000 */
.L_x_24:
[----:B------:R-:W-:Y:S01]  /*3050*/  FMUL.FTZ R9, R12, R17 ;  /* 0x000000110c097220 */ /* 0x000fe20000410000 */
[----:B------:R-:W-:-:S03]  /*3060*/  FMUL.FTZ R5, R17, 0.5 ;  /* 0x3f00000011057820 */ /* 0x000fc60000410000 */
[----:B------:R-:W-:-:S04]  /*3070*/  FFMA R6, -R9, R9, R12 ;  /* 0x0000000909067223 */ /* 0x000fc8000000010c */
[----:B------:R-:W-:-:S07]  /*3080*/  FFMA R9, R6, R5, R9 ;  /* 0x0000000506097223 */ /* 0x000fce0000000009 */
.L_x_26:
[----:B------:R-:W-:Y:S05]  /*3090*/  BSYNC.RECONVERGENT B0 ;  /* 0x0000000000007941 */ /* 0x000fea0003800200 */
.L_x_23:
[----:B------:R-:W2:Y:S01]  /*30a0*/  LDL.128 R16, [UR7+0x20] ;  /* 0x00002007ff107983 */ /* 0x000ea20008100c00 */
[----:B------:R-:W-:Y:S02]  /*30b0*/  HFMA2 R6, -RZ, RZ, 1.875, 0 ;  /* 0x3f800000ff067431 */ /* 0x000fe400000001ff */
[----:B------:R-:W-:Y:S01]  /*30c0*/  FADD R5, -R28, R9 ;  /* 0x000000091c057221 */ /* 0x000fe20000000100 */
[----:B------:R-:W-:Y:S01]  /*30d0*/  FSETP.GEU.AND P0, PT, R9, R28, PT ;  /* 0x0000001c0900720b */ /* 0x000fe20003f0e000 */
[----:B------:R-:W-:Y:S01]  /*30e0*/  FADD R12, -R30, R11 ;  /* 0x0000000b1e0c7221 */ /* 0x000fe20000000100 */
[----:B------:R-:W-:Y:S01]  /*30f0*/  FADD R10, -R31, R10 ;  /* 0x0000000a1f0a7221 */ /* 0x000fe20000000100 */
[----:B------:R-:W-:Y:S01]  /*3100*/  BSSY.RECONVERGENT B0, `(.L_x_27) ;  /* 0x0000022000007945 */ /* 0x000fe20003800200 */
[C---:B------:R-:W-:Y:S01]  /*3110*/  FSET.BF.LT.AND R11, R5.reuse, 2, PT ;  /* 0x40000000050b780a */ /* 0x040fe20003801000 */
[----:B------:R-:W-:Y:S01]  /*3120*/  FMUL R21, R12, R12 ;  /* 0x0000000c0c157220 */ /* 0x000fe20000400000 */
[C---:B------:R-:W-:Y:S01]  /*3130*/  FSETP.GEU.AND P2, PT, R5.reuse, R26, PT ;  /* 0x0000001a0500720b */ /* 0x040fe20003f4e000 */
[----:B------:R-:W-:-:S02]  /*3140*/  FFMA R6, R5, -0.5, R6 ;  /* 0xbf00000005067823 */ /* 0x000fc40000000006 */
[----:B------:R-:W-:Y:S01]  /*3150*/  FFMA R23, R10, R10, R21 ;  /* 0x0000000a0a177223 */ /* 0x000fe20000000015 */
[----:B------:R-:W-:Y:S02]  /*3160*/  FFMA R10, R9, -R33, 1 ;  /* 0x3f800000090a7423 */ /* 0x000fe40000000821 */
[----:B------:R-:W-:-:S05]  /*3170*/  FSEL R6, R6, 1, P0 ;  /* 0x3f80000006067808 */ /* 0x000fca0000000000 */
[----:B------:R-:W-:-:S04]  /*3180*/  FMUL R11, R6, R11 ;  /* 0x0000000b060b7220 */ /* 0x000fc80000400000 */
[----:B------:R-:W-:Y:S01]  /*3190*/  FMUL R21, R24, R11 ;  /* 0x0000000b18157220 */ /* 0x000fe20000400000 */
[----:B------:R-:W-:-:S04]  /*31a0*/  FSEL R11, RZ, 76, P0 ;  /* 0x42980000ff0b7808 */ /* 0x000fc80000000000 */
[----:B------:R-:W-:Y:S01]  /*31b0*/  FSETP.GEU.AND P1, PT, R21, RZ, PT ;  /* 0x000000ff1500720b */ /* 0x000fe20003f2e000 */
[----:B------:R-:W-:Y:S01]  /*31c0*/  FFMA R10, R10, R11, R13 ;  /* 0x0000000b0a0a7223 */ /* 0x000fe2000000000d */
[----:B------:R-:W-:Y:S01]  /*31d0*/  FFMA R11, R5, -R32, 1 ;  /* 0x3f800000050b7423 */ /* 0x000fe20000000820 */
[----:B------:R-:W-:Y:S02]  /*31e0*/  FSEL R5, R34, RZ, !P2 ;  /* 0x000000ff22057208 */ /* 0x000fe40005000000 */
[----:B------:R-:W-:Y:S02]  /*31f0*/  @P4 FSEL R21, R21, -R21, !P1 ;  /* 0x8000001515154208 */ /* 0x000fe40004800000 */
[----:B------:R-:W-:-:S03]  /*3200*/  FSEL R11, R11, 1, P0 ;  /* 0x3f8000000b0b7808 */ /* 0x000fc60000000000 */
[----:B------:R-:W-:Y:S01]  /*3210*/  FFMA R9, R21, 45, R10 ;  /* 0x4234000015097823 */ /* 0x000fe2000000000a */
[----:B------:R-:W-:-:S04]  /*3220*/  FMUL R10, R22, R5 ;  /* 0x00000005160a7220 */ /* 0x000fc80000400000 */
[----:B------:R-:W-:Y:S01]  /*3230*/  FFMA R9, R10, R11, R9 ;  /* 0x0000000b0a097223 */ /* 0x000fe20000000009 */
[----:B--2---:R-:W-:-:S04]  /*3240*/  FADD R16, -R29, R16 ;  /* 0x000000101d107221 */ /* 0x004fc80000000100 */
[----:B------:R-:W-:-:S04]  /*3250*/  FFMA R6, R16, R16, R23 ;  /* 0x0000001010067223 */ /* 0x000fc80000000017 */
[----:B------:R0:W1:Y:S01]  /*3260*/  MUFU.RSQ R13, R6 ;  /* 0x00000006000d7308 */ /* 0x0000620000001400 */
[----:B------:R-:W-:-:S04]  /*3270*/  IADD3 R12, PT, PT, R6, -0xd000000, RZ ;  /* 0xf3000000060c7810 */ /* 0x000fc80007ffe0ff */
[----:B------:R-:W-:-:S13]  /*3280*/  ISETP.GT.U32.AND P1, PT, R12, 0x727fffff, PT ;  /* 0x727fffff0c00780c */ /* 0x000fda0003f24070 */
[----:B01----:R-:W-:Y:S05]  /*3290*/  @!P1 BRA `(.L_x_28) ;  /* 0x0000000000109947 */ /* 0x003fea0003800000 */
[----:B------:R-:W-:Y:S02]  /*32a0*/  MOV R5, R6 ;  /* 0x0000000600057202 */ /* 0x000fe40000000f00 */
[----:B------:R-:W-:-:S07]  /*32b0*/  MOV R6, 0x32d0 ;  /* 0x000032d000067802 */ /* 0x000fce0000000f00 */
[----:B------:R-:W-:Y:S05]  /*32c0*/  CALL.REL.NOINC `($__internal_1_$__cuda_sm20_sqrt_rn_f32_slowpath) ;  /* 0x0000003000c87944 */ /* 0x000fea0003c00000 */
[----:B------:R-:W-:Y:S05]  /*32d0*/  BRA `(.L_x_29) ;  /* 0x0000000000107947 */ /* 0x000fea0003800000 */
.L_x_28:
[----:B------:R-:W-:Y:S01]  /*32e0*/  FMUL.FTZ R5, R6, R13 ;  /* 0x0000000d06057220 */ /* 0x000fe20000410000 */
[----:B------:R-:W-:-:S03]  /*32f0*/  FMUL.FTZ R16, R13, 0.5 ;  /* 0x3f0000000d107820 */ /* 0x000fc60000410000 */
[----:B------:R-:W-:-:S04]  /*3300*/  FFMA R6, -R5, R5, R6 ;  /* 0x0000000505067223 */ /* 0x000fc80000000106 */
[----:B------:R-:W-:-:S07]  /*3310*/  FFMA R16, R6, R16, R5 ;  /* 0x0000001006107223 */ /* 0x000fce0000000005 */
.L_x_29:
[----:B------:R-:W-:Y:S05]  /*3320*/  BSYNC.RECONVERGENT B0 ;  /* 0x0000000000007941 */ /* 0x000fea0003800200 */
.L_x_27:
[----:B------:R-:W-:Y:S01]  /*3330*/  MOV R6, 0x3f800000 ;  /* 0x3f80000000067802 */ /* 0x000fe20000000f00 */
[----:B------:R-:W-:Y:S01]  /*3340*/  FADD R5, -R28, R16 ;  /* 0x000000101c057221 */ /* 0x000fe20000000100 */
[----:B------:R-:W-:Y:S01]  /*3350*/  FSETP.GEU.AND P0, PT, R16, R28, PT ;  /* 0x0000001c1000720b */ /* 0x000fe20003f0e000 */
[----:B------:R-:W-:Y:S01]  /*3360*/  FADD R18, -R30, R18 ;  /* 0x000000121e127221 */ /* 0x000fe20000000100 */
[----:B------:R-:W-:Y:S01]  /*3370*/  FADD R17, -R31, R17 ;  /* 0x000000111f117221 */ /* 0x000fe20000000100 */
[C---:B------:R-:W-:Y:S01]  /*3380*/  FFMA R6, R5.reuse, -0.5, R6 ;  /* 0xbf00000005067823 */ /* 0x040fe20000000006 */
[----:B------:R-:W-:Y:S01]  /*3390*/  FSET.BF.LT.AND R11, R5, 2, PT ;  /* 0x40000000050b780a */ /* 0x000fe20003801000 */
[----:B------:R-:W-:Y:S01]  /*33a0*/  FMUL R18, R18, R18 ;  /* 0x0000001212127220 */ /* 0x000fe20000400000 */
[----:B------:R-:W-:Y:S01]  /*33b0*/  FADD R19, -R29, R19 ;  /* 0x000000131d137221 */ /* 0x000fe20000000100 */
[C---:B------:R-:W-:Y:S01]  /*33c0*/  FSETP.GEU.AND P2, PT, R5.reuse, R26, PT ;  /* 0x0000001a0500720b */ /* 0x040fe20003f4e000 */
[----:B------:R-:W-:Y:S01]  /*33d0*/  FFMA R10, R5, -R32, 1 ;  /* 0x3f800000050a7423 */ /* 0x000fe20000000820 */
[----:B------:R-:W-:Y:S01]  /*33e0*/  FSEL R6, R6, 1, P0 ;  /* 0x3f80000006067808 */ /* 0x000fe20000000000 */
[----:B------:R-:W-:Y:S01]  /*33f0*/  FFMA R18, R17, R17, R18 ;  /* 0x0000001111127223 */ /* 0x000fe20000000012 */
[----:B------:R-:W-:Y:S01]  /*3400*/  FSEL R5, R34, RZ, !P2 ;  /* 0x000000ff22057208 */ /* 0x000fe20005000000 */
[----:B------:R-:W-:Y:S01]  /*3410*/  BSSY.RECONVERGENT B0, `(.L_x_30) ;  /* 0x000001b000007945 */ /* 0x000fe20003800200 */
[----:B------:R-:W-:Y:S01]  /*3420*/  FSEL R10, R10, 1, P0 ;  /* 0x3f8000000a0a7808 */ /* 0x000fe20000000000 */
[----:B------:R-:W-:Y:S01]  /*3430*/  FMUL R13, R6, R11 ;  /* 0x0000000b060d7220 */ /* 0x000fe20000400000 */
[----:B------:R-:W-:Y:S01]  /*3440*/  FSEL R6, RZ, 76, P0 ;  /* 0x42980000ff067808 */ /* 0x000fe20000000000 */
[----:B------:R-:W-:Y:S01]  /*3450*/  FFMA R11, R16, -R33, 1 ;  /* 0x3f800000100b7423 */ /* 0x000fe20000000821 */
[----:B------:R-:W-:Y:S01]  /*3460*/  FFMA R19, R19, R19, R18 ;  /* 0x0000001313137223 */ /* 0x000fe20000000012 */
[----:B------:R-:W-:Y:S01]  /*3470*/  FMUL R13, R24, R13 ;  /* 0x0000000d180d7220 */ /* 0x000fe20000400000 */
[----:B------:R-:W-:Y:S01]  /*3480*/  FMUL R5, R22, R5 ;  /* 0x0000000516057220 */ /* 0x000fe20000400000 */
[----:B------:R-:W-:Y:S01]  /*3490*/  FFMA R6, R11, R6, R14 ;  /* 0x000000060b067223 */ /* 0x000fe2000000000e */
[----:B------:R0:W1:Y:S01]  /*34a0*/  MUFU.RSQ R12, R19 ;  /* 0x00000013000c7308 */ /* 0x0000620000001400 */
[----:B------:R-:W-:-:S02]  /*34b0*/  IADD3 R11, PT, PT, R19, -0xd000000, RZ ;  /* 0xf3000000130b7810 */ /* 0x000fc40007ffe0ff */
[----:B------:R-:W-:-:S04]  /*34c0*/  FSETP.GEU.AND P1, PT, R13, RZ, PT ;  /* 0x000000ff0d00720b */ /* 0x000fc80003f2e000 */
[----:B------:R-:W-:Y:S02]  /*34d0*/  @P4 FSEL R13, R13, -R13, !P1 ;  /* 0x8000000d0d0d4208 */ /* 0x000fe40004800000 */
[----:B------:R-:W-:-:S03]  /*34e0*/  ISETP.GT.U32.AND P1, PT, R11, 0x727fffff, PT ;  /* 0x727fffff0b00780c */ /* 0x000fc60003f24070 */
        /* <DEDUP_REMOVED lines=8> */
.L_x_32:
[----:B------:R-:W-:Y:S05]  /*3570*/  BRA `(.L_x_33) ;  /* 0x0000000000107947 */ /* 0x000fea0003800000 */
.L_x_31:
[----:B------:R-:W-:Y:S01]  /*3580*/  FMUL.FTZ R16, R19, R12 ;  /* 0x0000000c13107220 */ /* 0x000fe20000410000 */
[----:B------:R-:W-:-:S03]  /*3590*/  FMUL.FTZ R6, R12, 0.5 ;  /* 0x3f0000000c067820 */ /* 0x000fc60000410000 */
[----:B------:R-:W-:-:S04]  /*35a0*/  FFMA R5, -R16, R16, R19 ;  /* 0x0000001010057223 */ /* 0x000fc80000000113 */
[----:B------:R-:W-:-:S07]  /*35b0*/  FFMA R16, R5, R6, R16 ;  /* 0x0000000605107223 */ /* 0x000fce0000000010 */
.L_x_33:
[----:B------:R-:W-:Y:S05]  /*35c0*/  BSYNC.RECONVERGENT B0 ;  /* 0x0000000000007941 */ /* 0x000fea0003800200 */
.L_x_30:
[----:B------:R-:W-:Y:S02]  /*35d0*/  HFMA2 R6, -RZ, RZ, 1.875, 0 ;  /* 0x3f800000ff067431 */ /* 0x000fe400000001ff */
[----:B------:R-:W-:Y:S01]  /*35e0*/  FADD R5, -R28, R16 ;  /* 0x000000101c057221 */ /* 0x000fe20000000100 */
[C---:B------:R-:W-:Y:S01]  /*35f0*/  FSETP.GEU.AND P0, PT, R16.reuse, R28, PT ;  /* 0x0000001c1000720b */ /* 0x040fe20003f0e000 */
[----:B------:R-:W-:Y:S01]  /*3600*/  FFMA R16, R16, -R33, 1 ;  /* 0x3f80000010107423 */ /* 0x000fe20000000821 */
[----:B------:R-:W-:Y:S01]  /*3610*/  UIADD3 UR6, UPT, UPT, UR6, 0x4, URZ ;  /* 0x0000000406067890 */ /* 0x000fe2000fffe0ff */
[C---:B------:R-:W-:Y:S01]  /*3620*/  FFMA R12, R5.reuse, -R32, 1 ;  /* 0x3f800000050c7423 */ /* 0x040fe20000000820 */
[C---:B------:R-:W-:Y:S02]  /*3630*/  FSET.BF.LT.AND R11, R5.reuse, 2, PT ;  /* 0x40000000050b780a */ /* 0x040fe40003801000 */
[C---:B------:R-:W-:Y:S01]  /*3640*/  FSETP.GEU.AND P2, PT, R5.reuse, R26, PT ;  /* 0x0000001a0500720b */ /* 0x040fe20003f4e000 */
[----:B------:R-:W-:Y:S01]  /*3650*/  UISETP.NE.AND UP1, UPT, UR6, 0x40, UPT ;  /* 0x000000400600788c */ /* 0x000fe2000bf25270 */
[----:B------:R-:W-:Y:S01]  /*3660*/  FFMA R6, R5, -0.5, R6 ;  /* 0xbf00000005067823 */ /* 0x000fe20000000006 */
[----:B------:R-:W-:-:S02]  /*3670*/  FSEL R13, R12, 1, P0 ;  /* 0x3f8000000c0d7808 */ /* 0x000fc40000000000 */
[----:B------:R-:W-:Y:S02]  /*3680*/  FSEL R5, R34, RZ, !P2 ;  /* 0x000000ff22057208 */ /* 0x000fe40005000000 */
[----:B------:R-:W-:-:S03]  /*3690*/  FSEL R6, R6, 1, P0 ;  /* 0x3f80000006067808 */ /* 0x000fc60000000000 */
[----:B------:R-:W-:Y:S02]  /*36a0*/  FMUL R12, R22, R5 ;  /* 0x00000005160c7220 */ /* 0x000fe40000400000 */
[----:B------:R-:W-:Y:S01]  /*36b0*/  FMUL R11, R6, R11 ;  /* 0x0000000b060b7220 */ /* 0x000fe20000400000 */
[----:B------:R-:W-:-:S03]  /*36c0*/  FSEL R6, RZ, 76, P0 ;  /* 0x42980000ff067808 */ /* 0x000fc60000000000 */
[----:B------:R-:W-:Y:S02]  /*36d0*/  FMUL R11, R24, R11 ;  /* 0x0000000b180b7220 */ /* 0x000fe40000400000 */
[----:B------:R-:W-:-:S03]  /*36e0*/  FFMA R6, R16, R6, R15 ;  /* 0x0000000610067223 */ /* 0x000fc6000000000f */
[----:B------:R-:W-:-:S04]  /*36f0*/  FSETP.GEU.AND P1, PT, R11, RZ, PT ;  /* 0x000000ff0b00720b */ /* 0x000fc80003f2e000 */
[----:B------:R-:W-:-:S05]  /*3700*/  @P4 FSEL R11, R11, -R11, !P1 ;  /* 0x8000000b0b0b4208 */ /* 0x000fca0004800000 */
[----:B------:R-:W-:-:S04]  /*3710*/  FFMA R11, R11, 45, R6 ;  /* 0x423400000b0b7823 */ /* 0x000fc80000000006 */
[----:B------:R-:W-:-:S05]  /*3720*/  FFMA R11, R12, R13, R11 ;  /* 0x0000000d0c0b7223 */ /* 0x000fca000000000b */
[----:B------:R0:W-:Y:S01]  /*3730*/  STL.128 [UR12], R8 ;  /* 0x00000008ff007987 */ /* 0x0001e20008100c0c */
[----:B------:R-:W-:Y:S05]  /*3740*/  BRA.U UP1, `(.L_x_34) ;  /* 0xfffffff5013c7547 */ /* 0x000fea000b83ffff */
[----:B------:R-:W1:Y:S01]  /*3750*/  LDCU UR6, c[0x0][0x384] ;  /* 0x00007080ff0677ac */ /* 0x000e620008000800 */
[----:B------:R-:W-:-:S04]  /*3760*/  UIADD3 UR5, UPT, UPT, UR5, 0x1, URZ ;  /* 0x0000000105057890 */ /* 0x000fc8000fffe0ff */
[----:B-1----:R-:W-:-:S09]  /*3770*/  UISETP.NE.AND UP1, UPT, UR5, UR6, UPT ;  /* 0x000000060500728c */ /* 0x002fd2000bf25270 */
[----:B------:R-:W-:Y:S05]  /*3780*/  BRA.U !UP1, `(.L_x_35) ;  /* 0x0000000d09c07547 */ /* 0x000fea000b800000 */
[----:B------:R-:W-:Y:S05]  /*3790*/  BRA `(.L_x_36) ;  /* 0xfffffff000447947 */ /* 0x000fea000383ffff */
.L_x_14:
[----:B------:R-:W-:-:S05]  /*37a0*/  UMOV UR5, URZ ;  /* 0x000000ff00057c82 */ /* 0x000fca0008000000 */
.L_x_57:
[----:B------:R-:W1:Y:S01]  /*37b0*/  LDCU.64 UR6, c[0x0][0x388] ;  /* 0x00007100ff0677ac */ /* 0x000e620008000a00 */
[----:B0-----:R-:W2:Y:S01]  /*37c0*/  LDC.64 R8, c[0x0][0x3d0] ;  /* 0x0000f400ff087b82 */ /* 0x001ea20000000a00 */
[----:B-1----:R-:W-:-:S06]  /*37d0*/  UIMAD.WIDE.U32 UR6, UR5, 0x10, UR6 ;  /* 0x00000010050678a5 */ /* 0x002fcc000f8e0006 */
[----:B------:R-:W-:Y:S02]  /*37e0*/  MOV R12, UR6 ;  /* 0x00000006000c7c02 */ /* 0x000fe40008000f00 */
[----:B------:R-:W-:-:S03]  /*37f0*/  MOV R13, UR7 ;  /* 0x00000007000d7c02 */ /* 0x000fc60008000f00 */
[----:B------:R-:W1:Y:S02]  /*3800*/  LDCU UR6, c[0x0][0x384] ;  /* 0x00007080ff0677ac */ /* 0x000e640008000800 */
[----:B------:R-:W2:Y:S04]  /*3810*/  LDG.E R5, desc[UR10][R12.64+0xc] ;  /* 0x00000c0a0c057981 */ /* 0x000ea8000c1e1900 */
[----:B------:R3:W5:Y:S04]  /*3820*/  LDG.E R33, desc[UR10][R12.64] ;  /* 0x0000000a0c217981 */ /* 0x000768000c1e1900 */
[----:B------:R3:W5:Y:S04]  /*3830*/  LDG.E R32, desc[UR10][R12.64+0x4] ;  /* 0x0000040a0c207981 */ /* 0x000768000c1e1900 */
[----:B------:R3:W5:Y:S01]  /*3840*/  LDG.E R31, desc[UR10][R12.64+0x8] ;  /* 0x0000080a0c1f7981 */ /* 0x000762000c1e1900 */
[----:B--2---:R-:W-:-:S05]  /*3850*/  IMAD.WIDE R8, R5, 0x10, R8 ;  /* 0x0000001005087825 */ /* 0x004fca00078e0208 */
[----:B------:R-:W2:Y:S04]  /*3860*/  LDG.E R29, desc[UR10][R8.64+0x4] ;  /* 0x0000040a081d7981 */ /* 0x000ea8000c1e1900 */
[----:B------:R3:W5:Y:S04]  /*3870*/  LDG.E R10, desc[UR10][R8.64] ;  /* 0x0000000a080a7981 */ /* 0x000768000c1e1900 */
[----:B------:R3:W5:Y:S04]  /*3880*/  LDG.E R30, desc[UR10][R8.64+0x8] ;  /* 0x0000080a081e7981 */ /* 0x000768000c1e1900 */
[----:B------:R3:W5:Y:S01]  /*3890*/  LDG.E R11, desc[UR10][R8.64+0xc] ;  /* 0x00000c0a080b7981 */ /* 0x000762000c1e1900 */
[----:B------:R-:W-:Y:S01]  /*38a0*/  UIADD3 UR5, UPT, UPT, UR5, 0x1, URZ ;  /* 0x0000000105057890 */ /* 0x000fe2000fffe0ff */
[----:B------:R-:W-:-:S03]  /*38b0*/  ISETP.NE.AND P4, PT, R0, 0x45, PT ;  /* 0x000000450000780c */ /* 0x000fc60003f85270 */
[----:B-1----:R-:W-:Y:S01]  /*38c0*/  UISETP.NE.AND UP2, UPT, UR5, UR6, UPT ;  /* 0x000000060500728c */ /* 0x002fe2000bf45270 */
[C---:B------:R-:W-:Y:S02]  /*38d0*/  FSETP.GT.AND P5, PT, R3.reuse, RZ, PT ;  /* 0x000000ff0300720b */ /* 0x040fe40003fa4000 */
[----:B------:R-:W-:Y:S01]  /*38e0*/  FSETP.GEU.AND P0, PT, R3, RZ, PT ;  /* 0x000000ff0300720b */ /* 0x000fe20003f0e000 */
[----:B--2---:R-:W-:-:S05]  /*38f0*/  FADD R29, R2, R29 ;  /* 0x0000001d021d7221 */ /* 0x004fca0000000000 */
[----:B------:R-:W-:-:S04]  /*3900*/  IADD3 R5, PT, PT, R29, 0x1800000, RZ ;  /* 0x018000001d057810 */ /* 0x000fc80007ffe0ff */
[----:B------:R-:W-:-:S04]  /*3910*/  LOP3.LUT R5, R5, 0x7f800000, RZ, 0xc0, !PT ;  /* 0x7f80000005057812 */ /* 0x000fc800078ec0ff */
[----:B------:R-:W-:-:S13]  /*3920*/  ISETP.GT.U32.AND P1, PT, R5, 0x1ffffff, PT ;  /* 0x01ffffff0500780c */ /* 0x000fda0003f24070 */
[----:B---3--:R-:W-:Y:S05]  /*3930*/  @P1 BRA `(.L_x_37) ;  /* 0x0000000000141947 */ /* 0x008fea0003800000 */
[----:B------:R-:W-:Y:S02]  /*3940*/  MOV R22, R29 ;  /* 0x0000001d00167202 */ /* 0x000fe40000000f00 */
[----:B------:R-:W-:-:S07]  /*3950*/  MOV R8, 0x3970 ;  /* 0x0000397000087802 */ /* 0x000fce0000000f00 */
[----:B0----5:R-:W-:Y:S05]  /*3960*/  CALL.REL.NOINC `($__internal_0_$__cuda_sm20_rcp_rn_f32_slowpath) ;  /* 0x0000002800547944 */ /* 0x021fea0003c00000 */
[----:B------:R-:W-:Y:S01]  /*3970*/  MOV R35, R5 ;  /* 0x0000000500237202 */ /* 0x000fe20000000f00 */
[----:B------:R-:W-:Y:S06]  /*3980*/  BRA `(.L_x_38) ;  /* 0x0000000000107947 */ /* 0x000fec0003800000 */
.L_x_37:
[----:B------:R-:W1:Y:S02]  /*3990*/  MUFU.RCP R6, R29 ;  /* 0x0000001d00067308 */ /* 0x000e640000001000 */
[----:B-1----:R-:W-:-:S04]  /*39a0*/  FFMA R5, R29, R6, -1 ;  /* 0xbf8000001d057423 */ /* 0x002fc80000000006 */
[----:B------:R-:W-:-:S04]  /*39b0*/  FADD.FTZ R5, -R5, -RZ ;  /* 0x800000ff05057221 */ /* 0x000fc80000010100 */
[----:B------:R-:W-:-:S07]  /*39c0*/  FFMA R35, R6, R5, R6 ;  /* 0x0000000506237223 */ /* 0x000fce0000000006 */
.L_x_38:
[----:B-----5:R-:W-:Y:S01]  /*39d0*/  FSETP.GEU.AND P2, PT, R30, RZ, PT ;  /* 0x000000ff1e00720b */ /* 0x020fe20003f4e000 */
[----:B------:R-:W-:Y:S01]  /*39e0*/  HFMA2 R5, -RZ, RZ, 1.875, 0 ;  /* 0x3f800000ff057431 */ /* 0x000fe200000001ff */
[----:B------:R-:W-:Y:S01]  /*39f0*/  ISETP.NE.AND P1, PT, R10, 0x46, PT ;  /* 0x000000460a00780c */ /* 0x000fe20003f25270 */
[----:B0-----:R-:W-:Y:S01]  /*3a00*/  HFMA2 R27, -RZ, RZ, 2.25, 0 ;  /* 0x40800000ff1b7431 */ /* 0x001fe200000001ff */
[----:B------:R-:W-:Y:S02]  /*3a10*/  FSETP.GT.AND P3, PT, R30, RZ, PT ;  /* 0x000000ff1e00720b */ /* 0x000fe40003f64000 */
[----:B------:R-:W-:Y:S02]  /*3a20*/  FSEL R6, -R3, R3, !P0 ;  /* 0x0000000303067208 */ /* 0x000fe40004000100 */
[----:B------:R-:W-:Y:S02]  /*3a30*/  MOV R28, 0x3e800000 ;  /* 0x3e800000001c7802 */ /* 0x000fe40000000f00 */
[----:B------:R-:W-:-:S02]  /*3a40*/  ISETP.EQ.OR P4, PT, R10, 0x45, !P4 ;  /* 0x000000450a00780c */ /* 0x000fc40006782670 */
[C---:B------:R-:W-:Y:S02]  /*3a50*/  FSEL R22, R5.reuse, 5.5, P0 ;  /* 0x40b0000005167808 */ /* 0x040fe40000000000 */
[----:B------:R-:W-:Y:S02]  /*3a60*/  @P2 FSEL R22, R5, -3.40282346638528859812e+38, !P0 ;  /* 0xff7fffff05162808 */ /* 0x000fe40004000000 */
[----:B------:R-:W-:Y:S02]  /*3a70*/  FSEL R17, R6, R3, P3 ;  /* 0x0000000306117208 */ /* 0x000fe40001800000 */
[----:B------:R-:W-:Y:S02]  /*3a80*/  IADD3 R5, PT, PT, R22, 0x1800000, RZ ;  /* 0x0180000016057810 */ /* 0x000fe40007ffe0ff */
[----:B------:R-:W-:Y:S02]  /*3a90*/  FSEL R28, R28, 0.5, !P1 ;  /* 0x3f0000001c1c7808 */ /* 0x000fe40004800000 */
[----:B------:R-:W-:-:S02]  /*3aa0*/  LOP3.LUT R5, R5, 0x7f800000, RZ, 0xc0, !PT ;  /* 0x7f80000005057812 */ /* 0x000fc400078ec0ff */
[----:B------:R-:W-:Y:S02]  /*3ab0*/  FSEL R27, R27, 2, !P1 ;  /* 0x400000001b1b7808 */ /* 0x000fe40004800000 */
[----:B------:R-:W-:Y:S02]  /*3ac0*/  ISETP.GT.U32.AND P6, PT, R5, 0x1ffffff, PT ;  /* 0x01ffffff0500780c */ /* 0x000fe40003fc4070 */
[----:B------:R-:W-:-:S04]  /*3ad0*/  FSEL R5, -R30, R30, P5 ;  /* 0x0000001e1e057208 */ /* 0x000fc80002800100 */
[----:B------:R-:W-:-:S07]  /*3ae0*/  FSEL R24, R5, R30, !P2 ;  /* 0x0000001e05187208 */ /* 0x000fce0005000000 */
[----:B------:R-:W-:Y:S05]  /*3af0*/  @P6 BRA `(.L_x_39) ;  /* 0x0000000000106947 */ /* 0x000fea0003800000 */
[----:B------:R-:W-:-:S07]  /*3b00*/  MOV R8, 0x3b20 ;  /* 0x00003b2000087802 */ /* 0x000fce0000000f00 */
[----:B------:R-:W-:Y:S05]  /*3b10*/  CALL.REL.NOINC `($__internal_0_$__cuda_sm20_rcp_rn_f32_slowpath) ;  /* 0x0000002400e87944 */ /* 0x000fea0003c00000 */
[----:B------:R-:W-:Y:S01]  /*3b20*/  MOV R34, R5 ;  /* 0x0000000500227202 */ /* 0x000fe20000000f00 */
[----:B------:R-:W-:Y:S06]  /*3b30*/  BRA `(.L_x_40) ;  /* 0x0000000000107947 */ /* 0x000fec0003800000 */
.L_x_39:
[----:B------:R-:W0:Y:S02]  /*3b40*/  MUFU.RCP R5, R22 ;  /* 0x0000001600057308 */ /* 0x000e240000001000 */
[----:B0-----:R-:W-:-:S04]  /*3b50*/  FFMA R6, R22, R5, -1 ;  /* 0xbf80000016067423 */ /* 0x001fc80000000005 */
[----:B------:R-:W-:-:S04]  /*3b60*/  FADD.FTZ R6, -R6, -RZ ;  /* 0x800000ff06067221 */ /* 0x000fc80000010100 */
[----:B------:R-:W-:-:S07]  /*3b70*/  FFMA R34, R5, R6, R5 ;  /* 0x0000000605227223 */ /* 0x000fce0000000005 */
.L_x_40:
[----:B------:R-:W-:Y:S01]  /*3b80*/  FADD R24, R24, R17 ;  /* 0x0000001118187221 */ /* 0x000fe20000000000 */
[----:B------:R-:W-:Y:S01]  /*3b90*/  FMUL R26, R4, R11 ;  /* 0x0000000b041a7220 */ /* 0x000fe20000400000 */
[----:B------:R-:W-:-:S06]  /*3ba0*/  UMOV UR6, URZ ;  /* 0x000000ff00067c82 */ /* 0x000fcc0008000000 */
.L_x_56:
        /* <DEDUP_REMOVED lines=17> */
.L_x_43:
[----:B------:R-:W-:Y:S05]  /*3cc0*/  BRA `(.L_x_44) ;  /* 0x0000000000107947 */ /* 0x000fea0003800000 */
.L_x_42:
[----:B------:R-:W-:Y:S01]  /*3cd0*/  FMUL.FTZ R16, R5, R6 ;  /* 0x0000000605107220 */ /* 0x000fe20000410000 */
[----:B------:R-:W-:-:S03]  /*3ce0*/  FMUL.FTZ R6, R6, 0.5 ;  /* 0x3f00000006067820 */ /* 0x000fc60000410000 */
[----:B------:R-:W-:-:S04]  /*3cf0*/  FFMA R5, -R16, R16, R5 ;  /* 0x0000001010057223 */ /* 0x000fc80000000105 */
[----:B------:R-:W-:-:S07]  /*3d00*/  FFMA R16, R5, R6, R16 ;  /* 0x0000000605107223 */ /* 0x000fce0000000010 */
.L_x_44:
[----:B------:R-:W-:Y:S05]  /*3d10*/  BSYNC.RECONVERGENT B0 ;  /* 0x0000000000007941 */ /* 0x000fea0003800200 */
.L_x_41:
[----:B------:R-:W2:Y:S01]  /*3d20*/  LDL.128 R8, [UR7+0x10] ;  /* 0x00001007ff087983 */ /* 0x000ea20008100c00 */
[----:B------:R-:W-:-:S09]  /*3d30*/  ULEA UR12, UR6, UR23, 0x2 ;  /* 0x00000017060c7291 */ /* 0x000fd2000f8e10ff */
[----:B------:R-:W3:Y:S01]  /*3d40*/  LDL.128 R12, [UR12] ;  /* 0x0000000cff0c7983 */ /* 0x000ee20008100c00 */
[----:B------:R-:W-:Y:S01]  /*3d50*/  FADD R5, -R29, R16 ;  /* 0x000000101d057221 */ /* 0x000fe20000000100 */
[----:B------:R-:W-:Y:S01]  /*3d60*/  FSETP.GEU.AND P0, PT, R16, R29, PT ;  /* 0x0000001d1000720b */ /* 0x000fe20003f0e000 */
[----:B------:R-:W-:Y:S01]  /*3d70*/  BSSY.RECONVERGENT B0, `(.L_x_45) ;  /* 0x0000028000007945 */ /* 0x000fe20003800200 */
[----:B------:R-:W-:Y:S01]  /*3d80*/  FSET.BF.NEU.AND R36, R30, RZ, PT ;  /* 0x000000ff1e24720a */ /* 0x000fe2000380d000 */
[----:B------:R-:W-:Y:S01]  /*3d90*/  FFMA R6, -R28, R5, 1 ;  /* 0x3f8000001c067423 */ /* 0x000fe20000000105 */
[C---:B------:R-:W-:Y:S02]  /*3da0*/  FSET.BF.LT.AND R17, R5.reuse, R27, PT ;  /* 0x0000001b0511720a */ /* 0x040fe40003801000 */
[----:B------:R-:W-:Y:S02]  /*3db0*/  FSETP.GEU.AND P2, PT, R5, R22, PT ;  /* 0x000000160500720b */ /* 0x000fe40003f4e000 */
        /* <DEDUP_REMOVED lines=29> */
.L_x_47:
[----:B------:R-:W-:Y:S01]  /*3f90*/  MOV R6, R16 ;  /* 0x0000001000067202 */ /* 0x000fe20000000f00 */
[----:B------:R-:W-:Y:S06]  /*3fa0*/  BRA `(.L_x_48) ;  /* 0x0000000000107947 */ /* 0x000fec0003800000 */
.L_x_46:
[----:B------:R-:W-:Y:S01]  /*3fb0*/  FMUL.FTZ R6, R17, R12 ;  /* 0x0000000c11067220 */ /* 0x000fe20000410000 */
[----:B------:R-:W-:-:S03]  /*3fc0*/  FMUL.FTZ R9, R12, 0.5 ;  /* 0x3f0000000c097820 */ /* 0x000fc60000410000 */
[----:B------:R-:W-:-:S04]  /*3fd0*/  FFMA R5, -R6, R6, R17 ;  /* 0x0000000606057223 */ /* 0x000fc80000000111 */
[----:B------:R-:W-:-:S07]  /*3fe0*/  FFMA R6, R5, R9, R6 ;  /* 0x0000000905067223 */ /* 0x000fce0000000006 */
.L_x_48:
[----:B------:R-:W-:Y:S05]  /*3ff0*/  BSYNC.RECONVERGENT B0 ;  /* 0x0000000000007941 */ /* 0x000fea0003800200 */
.L_x_45:
[----:B------:R-:W2:Y:S01]  /*4000*/  LDL.128 R16, [UR7+0x20] ;  /* 0x00002007ff107983 */ /* 0x000ea20008100c00 */
[----:B------:R-:W-:Y:S01]  /*4010*/  FADD R5, -R29, R6 ;  /* 0x000000061d057221 */ /* 0x000fe20000000100 */
[----:B------:R-:W-:Y:S01]  /*4020*/  FSETP.GEU.AND P0, PT, R6, R29, PT ;  /* 0x0000001d0600720b */ /* 0x000fe20003f0e000 */
[----:B------:R-:W-:Y:S01]  /*4030*/  FADD R11, -R32, R11 ;  /* 0x0000000b200b7221 */ /* 0x000fe20000000100 */
[----:B------:R-:W-:Y:S01]  /*4040*/  FADD R10, -R33, R10 ;  /* 0x0000000a210a7221 */ /* 0x000fe20000000100 */
[----:B------:R-:W-:Y:S01]  /*4050*/  FFMA R9, -R28, R5, 1 ;  /* 0x3f8000001c097423 */ /* 0x000fe20000000105 */
[----:B------:R-:W-:Y:S01]  /*4060*/  FSET.BF.LT.AND R12, R5, R27, PT ;  /* 0x0000001b050c720a */ /* 0x000fe20003801000 */
[----:B------:R-:W-:Y:S01]  /*4070*/  FMUL R11, R11, R11 ;  /* 0x0000000b0b0b7220 */ /* 0x000fe20000400000 */
[----:B------:R-:W-:Y:S01]  /*4080*/  FSETP.GEU.AND P2, PT, R5, R22, PT ;  /* 0x000000160500720b */ /* 0x000fe20003f4e000 */
[----:B------:R-:W-:Y:S01]  /*4090*/  BSSY.RECONVERGENT B0, `(.L_x_49) ;  /* 0x000001e000007945 */ /* 0x000fe20003800200 */
[----:B------:R-:W-:Y:S01]  /*40a0*/  FSEL R9, R9, 1, P0 ;  /* 0x3f80000009097808 */ /* 0x000fe20000000000 */
[----:B------:R-:W-:Y:S01]  /*40b0*/  FFMA R21, R10, R10, R11 ;  /* 0x0000000a0a157223 */ /* 0x000fe2000000000b */
[----:B------:R-:W-:Y:S01]  /*40c0*/  FFMA R10, R6, -R35, 1 ;  /* 0x3f800000060a7423 */ /* 0x000fe20000000823 */
[----:B------:R-:W-:-:S02]  /*40d0*/  FSEL R11, RZ, 76, P0 ;  /* 0x42980000ff0b7808 */ /* 0x000fc40000000000 */
[----:B------:R-:W-:-:S03]  /*40e0*/  FMUL R9, R9, R12 ;  /* 0x0000000c09097220 */ /* 0x000fc60000400000 */
[----:B------:R-:W-:Y:S01]  /*40f0*/  FFMA R10, R10, R11, R13 ;  /* 0x0000000b0a0a7223 */ /* 0x000fe2000000000d */
[----:B------:R-:W-:Y:S01]  /*4100*/  FMUL R9, R26, R9 ;  /* 0x000000091a097220 */ /* 0x000fe20000400000 */
[----:B------:R-:W-:Y:S01]  /*4110*/  FFMA R11, R5, -R34, 1 ;  /* 0x3f800000050b7423 */ /* 0x000fe20000000822 */
[----:B------:R-:W-:-:S03]  /*4120*/  FSEL R5, R36, RZ, !P2 ;  /* 0x000000ff24057208 */ /* 0x000fc60005000000 */
[----:B------:R-:W-:Y:S02]  /*4130*/  FSETP.GEU.AND P1, PT, R9, RZ, PT ;  /* 0x000000ff0900720b */ /* 0x000fe40003f2e000 */
[----:B------:R-:W-:Y:S02]  /*4140*/  FSEL R11, R11, 1, P0 ;  /* 0x3f8000000b0b7808 */ /* 0x000fe40000000000 */
[----:B------:R-:W-:-:S05]  /*4150*/  @P4 FSEL R9, R9, -R9, !P1 ;  /* 0x8000000909094208 */ /* 0x000fca0004800000 */
        /* <DEDUP_REMOVED lines=13> */
.L_x_50:
[----:B------:R-:W-:Y:S01]  /*4230*/  FMUL.FTZ R5, R6, R13 ;  /* 0x0000000d06057220 */ /* 0x000fe20000410000 */
[----:B------:R-:W-:-:S03]  /*4240*/  FMUL.FTZ R16, R13, 0.5 ;  /* 0x3f0000000d107820 */ /* 0x000fc60000410000 */
[----:B------:R-:W-:-:S04]  /*4250*/  FFMA R6, -R5, R5, R6 ;  /* 0x0000000505067223 */ /* 0x000fc80000000106 */
[----:B------:R-:W-:-:S07]  /*4260*/  FFMA R16, R6, R16, R5 ;  /* 0x0000001006107223 */ /* 0x000fce0000000005 */
.L_x_51:
[----:B------:R-:W-:Y:S05]  /*4270*/  BSYNC.RECONVERGENT B0 ;  /* 0x0000000000007941 */ /* 0x000fea0003800200 */
.L_x_49:
[----:B------:R-:W-:Y:S01]  /*4280*/  FADD R5, -R29, R16 ;  /* 0x000000101d057221 */ /* 0x000fe20000000100 */
[----:B------:R-:W-:Y:S01]  /*4290*/  FSETP.GEU.AND P0, PT, R16, R29, PT ;  /* 0x0000001d1000720b */ /* 0x000fe20003f0e000 */
[----:B------:R-:W-:Y:S01]  /*42a0*/  FADD R18, -R32, R18 ;  /* 0x0000001220127221 */ /* 0x000fe20000000100 */
[----:B------:R-:W-:Y:S01]  /*42b0*/  FADD R17, -R33, R17 ;  /* 0x0000001121117221 */ /* 0x000fe20000000100 */
[----:B------:R-:W-:Y:S01]  /*42c0*/  FFMA R6, -R28, R5, 1 ;  /* 0x3f8000001c067423 */ /* 0x000fe20000000105 */
[----:B------:R-:W-:Y:S01]  /*42d0*/  FSET.BF.LT.AND R11, R5, R27, PT ;  /* 0x0000001b050b720a */ /* 0x000fe20003801000 */
[----:B------:R-:W-:Y:S01]  /*42e0*/  FMUL R18, R18, R18 ;  /* 0x0000001212127220 */ /* 0x000fe20000400000 */
[----:B------:R-:W-:Y:S01]  /*42f0*/  FADD R19, -R31, R19 ;  /* 0x000000131f137221 */ /* 0x000fe20000000100 */
[----:B------:R-:W-:Y:S01]  /*4300*/  FSEL R10, RZ, 76, P0 ;  /* 0x42980000ff0a7808 */ /* 0x000fe20000000000 */
[----:B------:R-:W-:Y:S01]  /*4310*/  BSSY.RECONVERGENT B0, `(.L_x_52) ;  /* 0x000001f000007945 */ /* 0x000fe20003800200 */
[----:B------:R-:W-:-:S02]  /*4320*/  FSEL R6, R6, 1, P0 ;  /* 0x3f80000006067808 */ /* 0x000fc40000000000 */
[----:B------:R-:W-:-:S03]  /*4330*/  FSETP.GEU.AND P2, PT, R5, R22, PT ;  /* 0x000000160500720b */ /* 0x000fc60003f4e000 */
[----:B------:R-:W-:Y:S01]  /*4340*/  FMUL R13, R6, R11 ;  /* 0x0000000b060d7220 */ /* 0x000fe20000400000 */
[----:B------:R-:W-:Y:S01]  /*4350*/  FFMA R6, R17, R17, R18 ;  /* 0x0000001111067223 */ /* 0x000fe20000000012 */
[----:B------:R-:W-:Y:S02]  /*4360*/  FFMA R11, R16, -R35, 1 ;  /* 0x3f800000100b7423 */ /* 0x000fe40000000823 */
[----:B------:R-:W-:Y:S01]  /*4370*/  FMUL R13, R26, R13 ;  /* 0x0000000d1a0d7220 */ /* 0x000fe20000400000 */
[----:B------:R-:W-:Y:S01]  /*4380*/  FFMA R6, R19, R19, R6 ;  /* 0x0000001313067223 */ /* 0x000fe20000000006 */
[----:B------:R-:W-:Y:S01]  /*4390*/  FFMA R10, R11, R10, R14 ;  /* 0x0000000a0b0a7223 */ /* 0x000fe2000000000e */
[----:B------:R-:W-:Y:S01]  /*43a0*/  FFMA R11, R5, -R34, 1 ;  /* 0x3f800000050b7423 */ /* 0x000fe20000000822 */
[----:B------:R-:W-:Y:S01]  /*43b0*/  FSEL R5, R36, RZ, !P2 ;  /* 0x000000ff24057208 */ /* 0x000fe20005000000 */
[----:B------:R0:W1:Y:S01]  /*43c0*/  MUFU.RSQ R17, R6 ;  /* 0x0000000600117308 */ /* 0x0000620000001400 */
[----:B------:R-:W-:-:S02]  /*43d0*/  FSETP.GEU.AND P1, PT, R13, RZ, PT ;  /* 0x000000ff0d00720b */ /* 0x000fc40003f2e000 */
[----:B------:R-:W-:Y:S01]  /*43e0*/  IADD3 R12, PT, PT, R6, -0xd000000, RZ ;  /* 0xf3000000060c7810 */ /* 0x000fe20007ffe0ff */
[----:B------:R-:W-:Y:S01]  /*43f0*/  FMUL R5, R24, R5 ;  /* 0x0000000518057220 */ /* 0x000fe20000400000 */
[----:B------:R-:W-:Y:S02]  /*4400*/  @P4 FSEL R13, R13, -R13, !P1 ;  /* 0x8000000d0d0d4208 */ /* 0x000fe40004800000 */
        /* <DEDUP_REMOVED lines=10> */
.L_x_54:
[----:B------:R-:W-:Y:S05]  /*44b0*/  BRA `(.L_x_55) ;  /* 0x0000000000107947 */ /* 0x000fea0003800000 */
.L_x_53:
[----:B------:R-:W-:Y:S01]  /*44c0*/  FMUL.FTZ R5, R6, R17 ;  /* 0x0000001106057220 */ /* 0x000fe20000410000 */
[----:B------:R-:W-:-:S03]  /*44d0*/  FMUL.FTZ R16, R17, 0.5 ;  /* 0x3f00000011107820 */ /* 0x000fc60000410000 */
[----:B------:R-:W-:-:S04]  /*44e0*/  FFMA R6, -R5, R5, R6 ;  /* 0x0000000505067223 */ /* 0x000fc80000000106 */
[----:B------:R-:W-:-:S07]  /*44f0*/  FFMA R16, R6, R16, R5 ;  /* 0x0000001006107223 */ /* 0x000fce0000000005 */
.L_x_55:
[----:B------:R-:W-:Y:S05]  /*4500*/  BSYNC.RECONVERGENT B0 ;  /* 0x0000000000007941 */ /* 0x000fea0003800200 */
.L_x_52:
[----:B------:R-:W-:Y:S01]  /*4510*/  FADD R5, -R29, R16 ;  /* 0x000000101d057221 */ /* 0x000fe20000000100 */
[C---:B------:R-:W-:Y:S01]  /*4520*/  FSETP.GEU.AND P0, PT, R16.reuse, R29, PT ;  /* 0x0000001d1000720b */ /* 0x040fe20003f0e000 */
[----:B------:R-:W-:Y:S01]  /*4530*/  FFMA R16, R16, -R35, 1 ;  /* 0x3f80000010107423 */ /* 0x000fe20000000823 */
[----:B------:R-:W-:Y:S01]  /*4540*/  UIADD3 UR6, UPT, UPT, UR6, 0x4, URZ ;  /* 0x0000000406067890 */ /* 0x000fe2000fffe0ff */
[----:B------:R-:W-:Y:S01]  /*4550*/  FFMA R6, -R28, R5, 1 ;  /* 0x3f8000001c067423 */ /* 0x000fe20000000105 */
[C---:B------:R-:W-:Y:S01]  /*4560*/  FSET.BF.LT.AND R11, R5.reuse, R27, PT ;  /* 0x0000001b050b720a */ /* 0x040fe20003801000 */
[C---:B------:R-:W-:Y:S01]  /*4570*/  FFMA R12, R5.reuse, -R34, 1 ;  /* 0x3f800000050c7423 */ /* 0x040fe20000000822 */
[----:B------:R-:W-:Y:S01]  /*4580*/  FSETP.GEU.AND P2, PT, R5, R22, PT ;  /* 0x000000160500720b */ /* 0x000fe20003f4e000 */
[----:B------:R-:W-:Y:S01]  /*4590*/  UISETP.NE.AND UP1, UPT, UR6, 0x40, UPT ;  /* 0x000000400600788c */ /* 0x000fe2000bf25270 */
[----:B------:R-:W-:Y:S02]  /*45a0*/  FSEL R6, R6, 1, P0 ;  /* 0x3f80000006067808 */ /* 0x000fe40000000000 */
[----:B------:R-:W-:-:S02]  /*45b0*/  FSEL R5, R36, RZ, !P2 ;  /* 0x000000ff24057208 */ /* 0x000fc40005000000 */
[----:B------:R-:W-:Y:S01]  /*45c0*/  FSEL R13, R12, 1, P0 ;  /* 0x3f8000000c0d7808 */ /* 0x000fe20000000000 */
[----:B------:R-:W-:Y:S01]  /*45d0*/  FMUL R11, R6, R11 ;  /* 0x0000000b060b7220 */ /* 0x000fe20000400000 */
[----:B------:R-:W-:Y:S01]  /*45e0*/  FSEL R6, RZ, 76, P0 ;  /* 0x42980000ff067808 */ /* 0x000fe20000000000 */
[----:B------:R-:W-:Y:S02]  /*45f0*/  FMUL R12, R24, R5 ;  /* 0x00000005180c7220 */ /* 0x000fe40000400000 */
        /* <DEDUP_REMOVED lines=8> */
[----:B------:R-:W-:Y:S05]  /*4680*/  BRA.U UP2, `(.L_x_57) ;  /* 0xfffffff102487547 */ /* 0x000fea000b83ffff */
.L_x_35:
[----:B------:R-:W-:Y:S05]  /*4690*/  BRA.U UP0, `(.L_x_58) ;  /* 0xffffffd100e47547 */ /* 0x000fea000b83ffff */
.L_x_9:
[----:B------:R-:W4:Y:S01]  /*46a0*/  LDCU UR5, c[0x0][0x3d8] ;  /* 0x00007b00ff0577ac */ /* 0x000f220008000800 */
[----:B------:R-:W-:-:S04]  /*46b0*/  IADD3 R23, PT, PT, R7, UR20, RZ ;  /* 0x0000001407177c10 */ /* 0x000fc8000fffe0ff */
[----:B------:R-:W-:Y:S02]  /*46c0*/  IADD3 R29, PT, PT, R23, UR20, RZ ;  /* 0x00000014171d7c10 */ /* 0x000fe4000fffe0ff */
[----:B----4-:R-:W-:Y:S02]  /*46d0*/  ISETP.GE.AND P4, PT, R7, UR5, PT ;  /* 0x0000000507007c0c */ /* 0x010fe4000bf86270 */
[----:B------:R-:W-:Y:S02]  /*46e0*/  ISETP.GE.AND P6, PT, R23, UR5, PT ;  /* 0x0000000517007c0c */ /* 0x000fe4000bfc6270 */
[----:B------:R-:W-:-:S09]  /*46f0*/  ISETP.GE.AND P5, PT, R29, UR5, PT ;  /* 0x000000051d007c0c */ /* 0x000fd2000bfa6270 */
[----:B------:R-:W4:Y:S01]  /*4700*/  @!P4 LDL R0, [R1+0xc00] ;  /* 0x000c00000100c983 */ /* 0x000f220000100800 */
[----:B------:R-:W-:Y:S01]  /*4710*/  IADD3 R21, PT, PT, R29, UR20, RZ ;  /* 0x000000141d157c10 */ /* 0x000fe2000fffe0ff */
[----:B-1----:R-:W1:Y:S02]  /*4720*/  @!P4 LDC.64 R16, c[0x0][0x3c8] ;  /* 0x0000f200ff10cb82 */ /* 0x002e640000000a00 */
[----:B------:R-:W5:Y:S04]  /*4730*/  @!P6 LDL R19, [R1+0xc04] ;  /* 0x000c04000113e983 */ /* 0x000f680000100800 */
[----:B------:R-:W5:Y:S01]  /*4740*/  @!P5 LDL R18, [R1+0xc08] ;  /* 0x000c08000112d983 */ /* 0x000f620000100800 */
[C---:B------:R-:W-:Y:S01]  /*4750*/  IADD3 R14, PT, PT, R21.reuse, UR20, RZ ;  /* 0x00000014150e7c10 */ /* 0x040fe2000fffe0ff */
[----:B------:R-:W1:Y:S01]  /*4760*/  @!P6 LDC.64 R12, c[0x0][0x3c8] ;  /* 0x0000f200ff0ceb82 */ /* 0x000e620000000a00 */
[----:B------:R-:W-:-:S02]  /*4770*/  ISETP.GE.AND P3, PT, R21, UR5, PT ;  /* 0x0000000515007c0c */ /* 0x000fc4000bf66270 */
[C---:B0-23--:R-:W-:Y:S02]  /*4780*/  IADD3 R10, PT, PT, R14.reuse, UR20, RZ ;  /* 0x000000140e0a7c10 */ /* 0x04dfe4000fffe0ff */
[----:B------:R-:W-:Y:S02]  /*4790*/  ISETP.GE.AND P2, PT, R14, UR5, PT ;  /* 0x000000050e007c0c */ /* 0x000fe4000bf46270 */
[C---:B------:R-:W-:Y:S01]  /*47a0*/  ISETP.GE.AND P0, PT, R10.reuse, UR5, PT ;  /* 0x000000050a007c0c */ /* 0x040fe2000bf06270 */
[----:B------:R-:W0:Y:S01]  /*47b0*/  @!P5 LDC.64 R4, c[0x0][0x3c8] ;  /* 0x0000f200ff04db82 */ /* 0x000e220000000a00 */
[----:B------:R-:W-:-:S04]  /*47c0*/  IADD3 R8, PT, PT, R10, UR20, RZ ;  /* 0x000000140a087c10 */ /* 0x000fc8000fffe0ff */
[----:B------:R-:W-:Y:S01]  /*47d0*/  ISETP.GE.AND P1, PT, R8, UR5, PT ;  /* 0x0000000508007c0c */ /* 0x000fe2000bf26270 */
[----:B------:R-:W2:Y:S02]  /*47e0*/  @!P3 LDL R15, [R1+0xc0c] ;  /* 0x000c0c00010fb983 */ /* 0x000ea40000100800 */
[----:B------:R-:W3:Y:S02]  /*47f0*/  @!P3 LDC.64 R2, c[0x0][0x3c8] ;  /* 0x0000f200ff02bb82 */ /* 0x000ee40000000a00 */
[----:B------:R-:W2:Y:S04]  /*4800*/  @!P2 LDL R11, [R1+0xc10] ;  /* 0x000c1000010ba983 */ /* 0x000ea80000100800 */
[----:B------:R-:W2:Y:S01]  /*4810*/  @!P0 LDL R6, [R1+0xc14] ;  /* 0x000c140001068983 */ /* 0x000ea20000100800 */
[----:B-1----:R-:W-:Y:S01]  /*4820*/  @!P4 IMAD.WIDE R16, R7, 0x4, R16 ;  /* 0x000000040710c825 */ /* 0x002fe200078e0210 */
[----:B------:R-:W1:Y:S02]  /*4830*/  @!P2 LDC.64 R26, c[0x0][0x3c8] ;  /* 0x0000f200ff1aab82 */ /* 0x000e640000000a00 */
[----:B------:R-:W2:Y:S01]  /*4840*/  @!P1 LDL R9, [R1+0xc18] ;  /* 0x000c180001099983 */ /* 0x000ea20000100800 */
[----:B------:R-:W-:-:S04]  /*4850*/  @!P6 IMAD.WIDE R12, R23, 0x4, R12 ;  /* 0x00000004170ce825 */ /* 0x000fc800078e020c */
[----:B0-----:R-:W-:-:S04]  /*4860*/  @!P5 IMAD.WIDE R28, R29, 0x4, R4 ;  /* 0x000000041d1cd825 */ /* 0x001fc800078e0204 */
[----:B---3--:R-:W-:Y:S02]  /*4870*/  @!P3 IMAD.WIDE R30, R21, 0x4, R2 ;  /* 0x00000004151eb825 */ /* 0x008fe400078e0202 */
[----:B------:R-:W0:Y:S08]  /*4880*/  @!P0 LDC.64 R20, c[0x0][0x3c8] ;  /* 0x0000f200ff148b82 */ /* 0x000e300000000a00 */
[----:B------:R-:W3:Y:S01]  /*4890*/  @!P1 LDC.64 R2, c[0x0][0x3c8] ;  /* 0x0000f200ff029b82 */ /* 0x000ee20000000a00 */
[----:B-1----:R-:W-:-:S04]  /*48a0*/  @!P2 IMAD.WIDE R26, R14, 0x4, R26 ;  /* 0x000000040e1aa825 */ /* 0x002fc800078e021a */
[----:B0-----:R-:W-:-:S04]  /*48b0*/  @!P0 IMAD.WIDE R20, R10, 0x4, R20 ;  /* 0x000000040a148825 */ /* 0x001fc800078e0214 */
[----:B----4-:R-:W-:Y:S01]  /*48c0*/  @!P4 FMUL R7, R0, 0.5 ;  /* 0x3f0000000007c820 */ /* 0x010fe20000400000 */
[----:B------:R-:W-:Y:S01]  /*48d0*/  IADD3 R0, PT, PT, R8, UR20, RZ ;  /* 0x0000001408007c10 */ /* 0x000fe2000fffe0ff */
[----:B-----5:R-:W-:-:S03]  /*48e0*/  @!P6 FMUL R19, R19, 0.5 ;  /* 0x3f0000001313e820 */ /* 0x020fc60000400000 */
[----:B------:R-:W-:Y:S01]  /*48f0*/  IADD3 R23, PT, PT, R0, UR20, RZ ;  /* 0x0000001400177c10 */ /* 0x000fe2000fffe0ff */
[----:B------:R-:W-:-:S03]  /*4900*/  @!P5 FMUL R5, R18, 0.5 ;  /* 0x3f0000001205d820 */ /* 0x000fc60000400000 */
[----:B------:R-:W-:Y:S01]  /*4910*/  IADD3 R25, PT, PT, R23, UR20, RZ ;  /* 0x0000001417197c10 */ /* 0x000fe2000fffe0ff */
[----:B------:R-:W-:Y:S01]  /*4920*/  @!P4 STG.E desc[UR10][R16.64], R7 ;  /* 0x000000071000c986 */ /* 0x000fe2000c10190a */
[----:B------:R-:W-:-:S03]  /*4930*/  ISETP.GE.AND P4, PT, R0, UR5, PT ;  /* 0x0000000500007c0c */ /* 0x000fc6000bf86270 */
[----:B------:R0:W-:Y:S01]  /*4940*/  @!P6 STG.E desc[UR10][R12.64], R19 ;  /* 0x000000130c00e986 */ /* 0x0001e2000c10190a */
[----:B------:R-:W-:-:S03]  /*4950*/  ISETP.GE.AND P6, PT, R23, UR5, PT ;  /* 0x0000000517007c0c */ /* 0x000fc6000bfc6270 */
[----:B------:R1:W-:Y:S01]  /*4960*/  @!P5 STG.E desc[UR10][R28.64], R5 ;  /* 0x000000051c00d986 */ /* 0x0003e2000c10190a */
[----:B------:R-:W-:-:S05]  /*4970*/  ISETP.GE.AND P5, PT, R25, UR5, PT ;  /* 0x0000000519007c0c */ /* 0x000fca000bfa6270 */
[----:B0-----:R-:W4:Y:S04]  /*4980*/  @!P4 LDL R19, [R1+0xc1c] ;  /* 0x000c1c000113c983 */ /* 0x001f280000100800 */
[----:B------:R-:W5:Y:S04]  /*4990*/  @!P6 LDL R4, [R1+0xc20] ;  /* 0x000c20000104e983 */ /* 0x000f680000100800 */
[----:B------:R-:W5:Y:S01]  /*49a0*/  @!P5 LDL R14, [R1+0xc24] ;  /* 0x000c2400010ed983 */ /* 0x000f620000100800 */
[----:B--2---:R-:W-:Y:S01]  /*49b0*/  @!P3 FMUL R7, R15, 0.5 ;  /* 0x3f0000000f07b820 */ /* 0x004fe20000400000 */
[----:B------:R-:W-:Y:S01]  /*49c0*/  IADD3 R15, PT, PT, R25, UR20, RZ ;  /* 0x00000014190f7c10 */ /* 0x000fe2000fffe0ff */
[----:B-1----:R-:W-:Y:S01]  /*49d0*/  @!P2 FMUL R5, R11, 0.5 ;  /* 0x3f0000000b05a820 */ /* 0x002fe20000400000 */
[----:B------:R-:W-:-:S02]  /*49e0*/  @!P0 FMUL R12, R6, 0.5 ;  /* 0x3f000000060c8820 */ /* 0x000fc40000400000 */
[----:B------:R0:W-:Y:S01]  /*49f0*/  @!P3 STG.E desc[UR10][R30.64], R7 ;  /* 0x000000071e00b986 */ /* 0x0001e2000c10190a */
[C---:B------:R-:W-:Y:S02]  /*4a00*/  IADD3 R11, PT, PT, R15.reuse, UR20, RZ ;  /* 0x000000140f0b7c10 */ /* 0x040fe4000fffe0ff */
[----:B------:R-:W-:Y:S01]  /*4a10*/  ISETP.GE.AND P3, PT, R15, UR5, PT ;  /* 0x000000050f007c0c */ /* 0x000fe2000bf66270 */
[----:B------:R1:W-:Y:S01]  /*4a20*/  @!P2 STG.E desc[UR10][R26.64], R5 ;  /* 0x000000051a00a986 */ /* 0x0003e2000c10190a */
[C---:B------:R-:W-:Y:S01]  /*4a30*/  IADD3 R6, PT, PT, R11.reuse, UR20, RZ ;  /* 0x000000140b067c10 */ /* 0x040fe2000fffe0ff */
[----:B---3--:R-:W-:Y:S01]  /*4a40*/  @!P1 IMAD.WIDE R28, R8, 0x4, R2 ;  /* 0x00000004081c9825 */ /* 0x008fe200078e0202 */
[----:B------:R-:W-:-:S03]  /*4a50*/  ISETP.GE.AND P2, PT, R11, UR5, PT ;  /* 0x000000050b007c0c */ /* 0x000fc6000bf46270 */
[----:B------:R-:W-:Y:S01]  /*4a60*/  @!P1 FMUL R22, R9, 0.5 ;  /* 0x3f00000009169820 */ /* 0x000fe20000400000 */
[----:B------:R2:W-:Y:S01]  /*4a70*/  @!P0 STG.E desc[UR10][R20.64], R12 ;  /* 0x0000000c14008986 */ /* 0x0005e2000c10190a */
[C---:B------:R-:W-:Y:S01]  /*4a80*/  ISETP.GE.AND P0, PT, R6.reuse, UR5, PT ;  /* 0x0000000506007c0c */ /* 0x040fe2000bf06270 */
[----:B------:R-:W3:Y:S01]  /*4a90*/  @!P5 LDC.64 R8, c[0x0][0x3c8] ;  /* 0x0000f200ff08db82 */ /* 0x000ee20000000a00 */
[----:B0-----:R-:W-:Y:S01]  /*4aa0*/  IADD3 R7, PT, PT, R6, UR20, RZ ;  /* 0x0000001406077c10 */ /* 0x001fe2000fffe0ff */
[----:B------:R3:W-:Y:S03]  /*4ab0*/  @!P1 STG.E desc[UR10][R28.64], R22 ;  /* 0x000000161c009986 */ /* 0x0007e6000c10190a */
[----:B------:R-:W-:Y:S01]  /*4ac0*/  ISETP.GE.AND P1, PT, R7, UR5, PT ;  /* 0x0000000507007c0c */ /* 0x000fe2000bf26270 */
[----:B------:R-:W5:Y:S02]  /*4ad0*/  @!P3 LDL R16, [R1+0xc28] ;  /* 0x000c28000110b983 */ /* 0x000f640000100800 */
[----:B-1----:R-:W0:Y:S02]  /*4ae0*/  @!P4 LDC.64 R26, c[0x0][0x3c8] ;  /* 0x0000f200ff1acb82 */ /* 0x002e240000000a00 */
[----:B------:R-:W5:Y:S04]  /*4af0*/  @!P2 LDL R17, [R1+0xc2c] ;  /* 0x000c2c000111a983 */ /* 0x000f680000100800 */
[----:B------:R-:W5:Y:S02]  /*4b00*/  @!P0 LDL R18, [R1+0xc30] ;  /* 0x000c300001128983 */ /* 0x000f640000100800 */
[----:B--2---:R-:W1:Y:S02]  /*4b10*/  @!P6 LDC.64 R20, c[0x0][0x3c8] ;  /* 0x0000f200ff14eb82 */ /* 0x004e640000000a00 */
[----:B------:R-:W2:Y:S06]  /*4b20*/  @!P1 LDL R10, [R1+0xc34] ;  /* 0x000c3400010a9983 */ /* 0x000eac0000100800 */
[----:B------:R-:W5:Y:S01]  /*4b30*/  @!P3 LDC.64 R2, c[0x0][0x3c8] ;  /* 0x0000f200ff02bb82 */ /* 0x000f620000000a00 */
[----:B---3--:R-:W-:-:S04]  /*4b40*/  @!P5 IMAD.WIDE R28, R25, 0x4, R8 ;  /* 0x00000004191cd825 */ /* 0x008fc800078e0208 */
[----:B0-----:R-:W-:Y:S01]  /*4b50*/  @!P4 IMAD.WIDE R12, R0, 0x4, R26 ;  /* 0x00000004000cc825 */ /* 0x001fe200078e021a */
[----:B------:R-:W-:Y:S02]  /*4b60*/  IADD3 R0, PT, PT, R7, UR20, RZ ;  /* 0x0000001407007c10 */ /* 0x000fe4000fffe0ff */
[----:B------:R-:W0:Y:S01]  /*4b70*/  @!P0 LDC.64 R8, c[0x0][0x3c8] ;  /* 0x0000f200ff088b82 */ /* 0x000e220000000a00 */
[----:B-1----:R-:W-:Y:S01]  /*4b80*/  @!P6 IMAD.WIDE R20, R23, 0x4, R20 ;  /* 0x000000041714e825 */ /* 0x002fe200078e0214 */
[----:B------:R-:W-:-:S04]  /*4b90*/  IADD3 R23, PT, PT, R0, UR20, RZ ;  /* 0x0000001400177c10 */ /* 0x000fc8000fffe0ff */
[----:B------:R-:W-:Y:S01]  /*4ba0*/  IADD3 R25, PT, PT, R23, UR20, RZ ;  /* 0x0000001417197c10 */ /* 0x000fe2000fffe0ff */
[----:B0-----:R-:W-:-:S04]  /*4bb0*/  @!P0 IMAD.WIDE R8, R6, 0x4, R8 ;  /* 0x0000000406088825 */ /* 0x001fc800078e0208 */
[----:B----4-:R-:W-:Y:S01]  /*4bc0*/  @!P4 FMUL R19, R19, 0.5 ;  /* 0x3f0000001313c820 */ /* 0x010fe20000400000 */
[----:B-----5:R-:W-:-:S04]  /*4bd0*/  @!P6 FMUL R27, R4, 0.5 ;  /* 0x3f000000041be820 */ /* 0x020fc80000400000 */
[----:B------:R0:W-:Y:S01]  /*4be0*/  @!P4 STG.E desc[UR10][R12.64], R19 ;  /* 0x000000130c00c986 */ /* 0x0001e2000c10190a */
[----:B------:R-:W-:-:S03]  /*4bf0*/  @!P5 FMUL R31, R14, 0.5 ;  /* 0x3f0000000e1fd820 */ /* 0x000fc60000400000 */
[----:B------:R1:W-:Y:S01]  /*4c00*/  @!P6 STG.E desc[UR10][R20.64], R27 ;  /* 0x0000001b1400e986 */ /* 0x0003e2000c10190a */
[----:B------:R-:W-:Y:S01]  /*4c10*/  ISETP.GE.AND P4, PT, R0, UR5, PT ;  /* 0x0000000500007c0c */ /* 0x000fe2000bf86270 */
[----:B------:R-:W3:Y:S01]  /*4c20*/  @!P2 LDC.64 R4, c[0x0][0x3c8] ;  /* 0x0000f200ff04ab82 */ /* 0x000ee20000000a00 */
[----:B------:R-:W-:Y:S01]  /*4c30*/  ISETP.GE.AND P6, PT, R23, UR5, PT ;  /* 0x0000000517007c0c */ /* 0x000fe2000bfc6270 */
[----:B------:R4:W-:Y:S01]  /*4c40*/  @!P5 STG.E desc[UR10][R28.64], R31 ;  /* 0x0000001f1c00d986 */ /* 0x0009e2000c10190a */
[----:B------:R-:W-:Y:S01]  /*4c50*/  ISETP.GE.AND P5, PT, R25, UR5, PT ;  /* 0x0000000519007c0c */ /* 0x000fe2000bfa6270 */
[----:B------:R-:W-:-:S04]  /*4c60*/  @!P3 IMAD.WIDE R14, R15, 0x4, R2 ;  /* 0x000000040f0eb825 */ /* 0x000fc800078e0202 */
[----:B------:R-:W4:Y:S04]  /*4c70*/  @!P1 LDC.64 R2, c[0x0][0x3c8] ;  /* 0x0000f200ff029b82 */ /* 0x000f280000000a00 */
[----:B------:R-:W5:Y:S04]  /*4c80*/  @!P4 LDL R22, [R1+0xc38] ;  /* 0x000c38000116c983 */ /* 0x000f680000100800 */
[----:B0-----:R-:W5:Y:S04]  /*4c90*/  @!P6 LDL R12, [R1+0xc3c] ;  /* 0x000c3c00010ce983 */ /* 0x001f680000100800 */
[----:B-1----:R-:W5:Y:S01]  /*4ca0*/  @!P5 LDL R20, [R1+0xc40] ;  /* 0x000c40000114d983 */ /* 0x002f620000100800 */
[----:B------:R-:W-:Y:S01]  /*4cb0*/  @!P3 FMUL R13, R16, 0.5 ;  /* 0x3f000000100db820 */ /* 0x000fe20000400000 */
[----:B------:R-:W-:Y:S01]  /*4cc0*/  IADD3 R27, PT, PT, R25, UR20, RZ ;  /* 0x00000014191b7c10 */ /* 0x000fe2000fffe0ff */
[----:B---3--:R-:W-:-:S04]  /*4cd0*/  @!P2 IMAD.WIDE R4, R11, 0x4, R4 ;  /* 0x000000040b04a825 */ /* 0x008fc800078e0204 */
[----:B------:R-:W-:Y:S01]  /*4ce0*/  @!P2 FMUL R17, R17, 0.5 ;  /* 0x3f0000001111a820 */ /* 0x000fe20000400000 */
[----:B------:R0:W-:Y:S01]  /*4cf0*/  @!P3 STG.E desc[UR10][R14.64], R13 ;  /* 0x0000000d0e00b986 */ /* 0x0001e2000c10190a */
[C---:B------:R-:W-:Y:S01]  /*4d00*/  IADD3 R19, PT, PT, R27.reuse, UR20, RZ ;  /* 0x000000141b137c10 */ /* 0x040fe2000fffe0ff */
[----:B------:R-:W-:Y:S01]  /*4d10*/  @!P0 FMUL R18, R18, 0.5 ;  /* 0x3f00000012128820 */ /* 0x000fe20000400000 */
[----:B------:R-:W-:Y:S01]  /*4d20*/  ISETP.GE.AND P3, PT, R27, UR5, PT ;  /* 0x000000051b007c0c */ /* 0x000fe2000bf66270 */
[----:B------:R-:W-:Y:S01]  /*4d30*/  @!P2 STG.E desc[UR10][R4.64], R17 ;  /* 0x000000110400a986 */ /* 0x000fe2000c10190a */
[----:B------:R-:W-:Y:S01]  /*4d40*/  ISETP.GE.AND P2, PT, R19, UR5, PT ;  /* 0x0000000513007c0c */ /* 0x000fe2000bf46270 */
[----:B----4-:R-:W-:-:S04]  /*4d50*/  @!P1 IMAD.WIDE R28, R7, 0x4, R2 ;  /* 0x00000004071c9825 */ /* 0x010fc800078e0202 */
[----:B--2---:R-:W-:Y:S01]  /*4d60*/  @!P1 FMUL R24, R10, 0.5 ;  /* 0x3f0000000a189820 */ /* 0x004fe20000400000 */
[----:B------:R1:W-:Y:S01]  /*4d70*/  @!P0 STG.E desc[UR10][R8.64], R18 ;  /* 0x0000001208008986 */ /* 0x0003e2000c10190a */
[----:B------:R-:W2:Y:S01]  /*4d80*/  @!P4 LDC.64 R10, c[0x0][0x3c8] ;  /* 0x0000f200ff0acb82 */ /* 0x000ea20000000a00 */
[----:B0-----:R-:W-:Y:S02]  /*4d90*/  IADD3 R13, PT, PT, R19, UR20, RZ ;  /* 0x00000014130d7c10 */ /* 0x001fe4000fffe0ff */
[----:B------:R5:W-:Y:S02]  /*4da0*/  @!P1 STG.E desc[UR10][R28.64], R24 ;  /* 0x000000181c009986 */ /* 0x000be4000c10190a */
[C---:B------:R-:W-:Y:S02]  /*4db0*/  ISETP.GE.AND P0, PT, R13.reuse, UR5, PT ;  /* 0x000000050d007c0c */ /* 0x040fe4000bf06270 */
[----:B------:R-:W3:Y:S01]  /*4dc0*/  @!P3 LDL R21, [R1+0xc44] ;  /* 0x000c44000115b983 */ /* 0x000ee20000100800 */
[----:B------:R-:W-:Y:S01]  /*4dd0*/  IADD3 R15, PT, PT, R13, UR20, RZ ;  /* 0x000000140d0f7c10 */ /* 0x000fe2000fffe0ff */
[----:B------:R-:W0:Y:S02]  /*4de0*/  @!P5 LDC.64 R2, c[0x0][0x3c8] ;  /* 0x0000f200ff02db82 */ /* 0x000e240000000a00 */
[----:B------:R-:W4:Y:S01]  /*4df0*/  @!P2 LDL R16, [R1+0xc48] ;  /* 0x000c48000110a983 */ /* 0x000f220000100800 */
[----:B------:R-:W-:-:S05]  /*4e00*/  ISETP.GE.AND P1, PT, R15, UR5, PT ;  /* 0x000000050f007c0c */ /* 0x000fca000bf26270 */
[----:B-1----:R-:W1:Y:S01]  /*4e10*/  @!P6 LDC.64 R8, c[0x0][0x3c8] ;  /* 0x0000f200ff08eb82 */ /* 0x002e620000000a00 */
[----:B------:R-:W4:Y:S07]  /*4e20*/  @!P0 LDL R17, [R1+0xc4c] ;  /* 0x000c4c0001118983 */ /* 0x000f2e0000100800 */
[----:B------:R-:W4:Y:S01]  /*4e30*/  @!P1 LDL R14, [R1+0xc50] ;  /* 0x000c5000010e9983 */ /* 0x000f220000100800 */
[----:B------:R-:W1:Y:S01]  /*4e40*/  @!P3 LDC.64 R4, c[0x0][0x3c8] ;  /* 0x0000f200ff04bb82 */ /* 0x000e620000000a00 */
[----:B--2---:R-:W-:Y:S01]  /*4e50*/  @!P4 IMAD.WIDE R10, R0, 0x4, R10 ;  /* 0x00000004000ac825 */ /* 0x004fe200078e020a */
[----:B------:R-:W-:-:S06]  /*4e60*/  IADD3 R0, PT, PT, R15, UR20, RZ ;  /* 0x000000140f007c10 */ /* 0x000fcc000fffe0ff */
[----:B------:R-:W2:Y:S01]  /*4e70*/  @!P2 LDC.64 R6, c[0x0][0x3c8] ;  /* 0x0000f200ff06ab82 */ /* 0x000ea20000000a00 */
[----:B0-----:R-:W-:-:S04]  /*4e80*/  @!P5 IMAD.WIDE R2, R25, 0x4, R2 ;  /* 0x000000041902d825 */ /* 0x001fc800078e0202 */
[----:B-1----:R-:W-:Y:S01]  /*4e90*/  @!P6 IMAD.WIDE R8, R23, 0x4, R8 ;  /* 0x000000041708e825 */ /* 0x002fe200078e0208 */
[----:B------:R-:W-:-:S04]  /*4ea0*/  IADD3 R23, PT, PT, R0, UR20, RZ ;  /* 0x0000001400177c10 */ /* 0x000fc8000fffe0ff */
[----:B------:R-:W-:Y:S01]  /*4eb0*/  IADD3 R25, PT, PT, R23, UR20, RZ ;  /* 0x0000001417197c10 */ /* 0x000fe2000fffe0ff */
[----:B------:R-:W-:Y:S02]  /*4ec0*/  @!P3 IMAD.WIDE R26, R27, 0x4, R4 ;  /* 0x000000041b1ab825 */ /* 0x000fe400078e0204 */
[----:B------:R-:W0:Y:S02]  /*4ed0*/  @!P0 LDC.64 R4, c[0x0][0x3c8] ;  /* 0x0000f200ff048b82 */ /* 0x000e240000000a00 */
[----:B-----5:R-:W-:Y:S01]  /*4ee0*/  @!P4 FMUL R29, R22, 0.5 ;  /* 0x3f000000161dc820 */ /* 0x020fe20000400000 */
[----:B------:R-:W-:-:S04]  /*4ef0*/  @!P6 FMUL R31, R12, 0.5 ;  /* 0x3f0000000c1fe820 */ /* 0x000fc80000400000 */
[----:B------:R2:W-:Y:S01]  /*4f00*/  @!P4 STG.E desc[UR10][R10.64], R29 ;  /* 0x0000001d0a00c986 */ /* 0x0005e2000c10190a */
[----:B------:R-:W-:-:S03]  /*4f10*/  @!P5 FMUL R33, R20, 0.5 ;  /* 0x3f0000001421d820 */ /* 0x000fc60000400000 */
[----:B------:R-:W-:Y:S01]  /*4f20*/  @!P6 STG.E desc[UR10][R8.64], R31 ;  /* 0x0000001f0800e986 */ /* 0x000fe2000c10190a */
[----:B------:R-:W-:-:S03]  /*4f30*/  ISETP.GE.AND P4, PT, R0, UR5, PT ;  /* 0x0000000500007c0c */ /* 0x000fc6000bf86270 */
[----:B------:R1:W-:Y:S01]  /*4f40*/  @!P5 STG.E desc[UR10][R2.64], R33 ;  /* 0x000000210200d986 */ /* 0x0003e2000c10190a */
[----:B------:R-:W-:Y:S02]  /*4f50*/  ISETP.GE.AND P5, PT, R23, UR5, PT ;  /* 0x0000000517007c0c */ /* 0x000fe4000bfa6270 */
[----:B------:R-:W-:Y:S01]  /*4f60*/  ISETP.GE.AND P6, PT, R25, UR5, PT ;  /* 0x0000000519007c0c */ /* 0x000fe2000bfc6270 */
[----:B--2---:R-:W-:-:S06]  /*4f70*/  @!P2 IMAD.WIDE R28, R19, 0x4, R6 ;  /* 0x00000004131ca825 */ /* 0x004fcc00078e0206 */
[----:B------:R-:W2:Y:S01]  /*4f80*/  @!P4 LDL R22, [R1+0xc54] ;  /* 0x000c54000116c983 */ /* 0x000ea20000100800 */
[----:B-1----:R-:W1:Y:S03]  /*4f90*/  @!P1 LDC.64 R2, c[0x0][0x3c8] ;  /* 0x0000f200ff029b82 */ /* 0x002e660000000a00 */
[----:B------:R-:W5:Y:S04]  /*4fa0*/  @!P5 LDL R19, [R1+0xc58] ;  /* 0x000c58000113d983 */ /* 0x000f680000100800 */
[----:B------:R-:W5:Y:S01]  /*4fb0*/  @!P6 LDL R18, [R1+0xc5c] ;  /* 0x000c5c000112e983 */ /* 0x000f620000100800 */
[----:B---3--:R-:W-:Y:S01]  /*4fc0*/  @!P3 FMUL R35, R21, 0.5 ;  /* 0x3f0000001523b820 */ /* 0x008fe20000400000 */
[----:B------:R-:W-:Y:S01]  /*4fd0*/  IADD3 R21, PT, PT, R25, UR20, RZ ;  /* 0x0000001419157c10 */ /* 0x000fe2000fffe0ff */
[----:B0-----:R-:W-:-:S04]  /*4fe0*/  @!P0 IMAD.WIDE R8, R13, 0x4, R4 ;  /* 0x000000040d088825 */ /* 0x001fc800078e0204 */
[----:B----4-:R-:W-:Y:S01]  /*4ff0*/  @!P2 FMUL R6, R16, 0.5 ;  /* 0x3f0000001006a820 */ /* 0x010fe20000400000 */
[C---:B------:R-:W-:Y:S01]  /*5000*/  IADD3 R11, PT, PT, R21.reuse, UR20, RZ ;  /* 0x00000014150b7c10 */ /* 0x040fe2000fffe0ff */
[----:B------:R1:W-:Y:S01]  /*5010*/  @!P3 STG.E desc[UR10][R26.64], R35 ;  /* 0x000000231a00b986 */ /* 0x0003e2000c10190a */
[----:B------:R-:W-:Y:S02]  /*5020*/  ISETP.GE.AND P3, PT, R21, UR5, PT ;  /* 0x0000000515007c0c */ /* 0x000fe4000bf66270 */
[----:B------:R-:W-:Y:S01]  /*5030*/  IADD3 R12, PT, PT, R11, UR20, RZ ;  /* 0x000000140b0c7c10 */ /* 0x000fe2000fffe0ff */
[----:B------:R-:W-:Y:S01]  /*5040*/  @!P0 FMUL R4, R17, 0.5 ;  /* 0x3f00000011048820 */ /* 0x000fe20000400000 */
[----:B------:R-:W-:Y:S01]  /*5050*/  @!P2 STG.E desc[UR10][R28.64], R6 ;  /* 0x000000061c00a986 */ /* 0x000fe2000c10190a */
[----:B------:R-:W-:Y:S02]  /*5060*/  ISETP.GE.AND P2, PT, R11, UR5, PT ;  /* 0x000000050b007c0c */ /* 0x000fe4000bf46270 */
[----:B------:R-:W-:Y:S01]  /*5070*/  IADD3 R13, PT, PT, R12, UR20, RZ ;  /* 0x000000140c0d7c10 */ /* 0x000fe2000fffe0ff */
[----:B------:R0:W-:Y:S01]  /*5080*/  @!P0 STG.E desc[UR10][R8.64], R4 ;  /* 0x0000000408008986 */ /* 0x0001e2000c10190a */
[----:B------:R-:W-:Y:S01]  /*5090*/  @!P1 FMUL R24, R14, 0.5 ;  /* 0x3f0000000e189820 */ /* 0x000fe20000400000 */
[----:B-1----:R-:W-:Y:S01]  /*50a0*/  @!P1 IMAD.WIDE R26, R15, 0x4, R2 ;  /* 0x000000040f1a9825 */ /* 0x002fe200078e0202 */
[----:B------:R-:W-:-:S02]  /*50b0*/  ISETP.GE.AND P0, PT, R12, UR5, PT ;  /* 0x000000050c007c0c */ /* 0x000fc4000bf06270 */
[----:B------:R-:W3:Y:S01]  /*50c0*/  @!P3 LDL R10, [R1+0xc60] ;  /* 0x000c6000010ab983 */ /* 0x000ee20000100800 */
[----:B------:R-:W1:Y:S03]  /*50d0*/  @!P5 LDC.64 R14, c[0x0][0x3c8] ;  /* 0x0000f200ff0edb82 */ /* 0x000e660000000a00 */
[----:B------:R5:W-:Y:S01]  /*50e0*/  @!P1 STG.E desc[UR10][R26.64], R24 ;  /* 0x000000181a009986 */ /* 0x000be2000c10190a */
[----:B------:R-:W-:-:S03]  /*50f0*/  ISETP.GE.AND P1, PT, R13, UR5, PT ;  /* 0x000000050d007c0c */ /* 0x000fc6000bf26270 */
[----:B------:R-:W4:Y:S01]  /*5100*/  @!P2 LDL R16, [R1+0xc64] ;  /* 0x000c64000110a983 */ /* 0x000f220000100800 */
[----:B0-----:R-:W0:Y:S03]  /*5110*/  @!P6 LDC.64 R4, c[0x0][0x3c8] ;  /* 0x0000f200ff04eb82 */ /* 0x001e260000000a00 */
[----:B------:R-:W4:Y:S05]  /*5120*/  @!P0 LDL R20, [R1+0xc68] ;  /* 0x000c680001148983 */ /* 0x000f2a0000100800 */
[----:B------:R-:W0:Y:S01]  /*5130*/  @!P4 LDC.64 R6, c[0x0][0x3c8] ;  /* 0x0000f200ff06cb82 */ /* 0x000e220000000a00 */
[----:B------:R-:W4:Y:S07]  /*5140*/  @!P1 LDL R17, [R1+0xc6c] ;  /* 0x000c6c0001119983 */ /* 0x000f2e0000100800 */
[----:B------:R-:W0:Y:S01]  /*5150*/  @!P3 LDC.64 R2, c[0x0][0x3c8] ;  /* 0x0000f200ff02bb82 */ /* 0x000e220000000a00 */
[----:B-1----:R-:W-:-:S04]  /*5160*/  @!P5 IMAD.WIDE R14, R23, 0x4, R14 ;  /* 0x00000004170ed825 */ /* 0x002fc800078e020e */
[----:B0-----:R-:W-:-:S03]  /*5170*/  @!P6 IMAD.WIDE R4, R25, 0x4, R4 ;  /* 0x000000041904e825 */ /* 0x001fc600078e0204 */
[----:B------:R-:W0:Y:S01]  /*5180*/  @!P2 LDC.64 R8, c[0x0][0x3c8] ;  /* 0x0000f200ff08ab82 */ /* 0x000e220000000a00 */
[----:B------:R-:W-:-:S04]  /*5190*/  @!P4 IMAD.WIDE R6, R0, 0x4, R6 ;  /* 0x000000040006c825 */ /* 0x000fc800078e0206 */
[----:B------:R-:W-:-:S03]  /*51a0*/  @!P3 IMAD.WIDE R30, R21, 0x4, R2 ;  /* 0x00000004151eb825 */ /* 0x000fc600078e0202 */
[----:B------:R-:W1:Y:S01]  /*51b0*/  @!P0 LDC.64 R2, c[0x0][0x3c8] ;  /* 0x0000f200ff028b82 */ /* 0x000e620000000a00 */
[----:B0-----:R-:W-:-:S04]  /*51c0*/  @!P2 IMAD.WIDE R8, R11, 0x4, R8 ;  /* 0x000000040b08a825 */ /* 0x001fc800078e0208 */
[----:B--2---:R-:W-:Y:S01]  /*51d0*/  @!P4 FMUL R25, R22, 0.5 ;  /* 0x3f0000001619c820 */ /* 0x004fe20000400000 */
[----:B-----5:R-:W-:Y:S01]  /*51e0*/  @!P5 FMUL R27, R19, 0.5 ;  /* 0x3f000000131bd820 */ /* 0x020fe20000400000 */
[----:B------:R-:W-:Y:S01]  /*51f0*/  IADD3 R19, PT, PT, R13, UR20, RZ ;  /* 0x000000140d137c10 */ /* 0x000fe2000fffe0ff */
[----:B------:R-:W-:-:S03]  /*5200*/  @!P6 FMUL R33, R18, 0.5 ;  /* 0x3f0000001221e820 */ /* 0x000fc60000400000 */
[C---:B------:R-:W-:Y:S01]  /*5210*/  IADD3 R23, PT, PT, R19.reuse, UR20, RZ ;  /* 0x0000001413177c10 */ /* 0x040fe2000fffe0ff */
[----:B------:R-:W-:Y:S01]  /*5220*/  @!P4 STG.E desc[UR10][R6.64], R25 ;  /* 0x000000190600c986 */ /* 0x000fe2000c10190a */
[----:B------:R-:W-:Y:S02]  /*5230*/  ISETP.GE.AND P4, PT, R19, UR5, PT ;  /* 0x0000000513007c0c */ /* 0x000fe4000bf86270 */
[C---:B------:R-:W-:Y:S01]  /*5240*/  IADD3 R29, PT, PT, R23.reuse, UR20, RZ ;  /* 0x00000014171d7c10 */ /* 0x040fe2000fffe0ff */
[----:B------:R0:W-:Y:S04]  /*5250*/  @!P5 STG.E desc[UR10][R14.64], R27 ;  /* 0x0000001b0e00d986 */ /* 0x0001e8000c10190a */
[----:B------:R1:W-:Y:S01]  /*5260*/  @!P6 STG.E desc[UR10][R4.64], R33 ;  /* 0x000000210400e986 */ /* 0x0003e2000c10190a */
[----:B------:R-:W-:-:S02]  /*5270*/  ISETP.GE.AND P6, PT, R23, UR5, PT ;  /* 0x0000000517007c0c */ /* 0x000fc4000bfc6270 */
[----:B------:R-:W-:-:S03]  /*5280*/  ISETP.GE.AND P5, PT, R29, UR5, PT ;  /* 0x000000051d007c0c */ /* 0x000fc6000bfa6270 */
[----:B------:R-:W2:Y:S01]  /*5290*/  @!P4 LDL R24, [R1+0xc70] ;  /* 0x000c70000118c983 */ /* 0x000ea20000100800 */
[----:B0-----:R-:W0:Y:S01]  /*52a0*/  @!P1 LDC.64 R26, c[0x0][0x3c8] ;  /* 0x0000f200ff1a9b82 */ /* 0x001e220000000a00 */
[----:B------:R-:W-:Y:S01]  /*52b0*/  IADD3 R25, PT, PT, R29, UR20, RZ ;  /* 0x000000141d197c10 */ /* 0x000fe2000fffe0ff */
[----:B---3--:R-:W-:-:S05]  /*52c0*/  @!P3 FMUL R35, R10, 0.5 ;  /* 0x3f0000000a23b820 */ /* 0x008fca0000400000 */
[----:B------:R-:W3:Y:S01]  /*52d0*/  @!P6 LDL R21, [R1+0xc74] ;  /* 0x000c74000115e983 */ /* 0x000ee20000100800 */
[----:B------:R-:W-:-:S03]  /*52e0*/  IADD3 R11, PT, PT, R25, UR20, RZ ;  /* 0x00000014190b7c10 */ /* 0x000fc6000fffe0ff */
[----:B------:R-:W5:Y:S01]  /*52f0*/  @!P5 LDL R22, [R1+0xc78] ;  /* 0x000c78000116d983 */ /* 0x000f620000100800 */
[----:B----4-:R-:W-:Y:S01]  /*5300*/  @!P2 FMUL R7, R16, 0.5 ;  /* 0x3f0000001007a820 */ /* 0x010fe20000400000 */
[----:B-1----:R-:W-:Y:S02]  /*5310*/  @!P0 IMAD.WIDE R4, R12, 0x4, R2 ;  /* 0x000000040c048825 */ /* 0x002fe400078e0202 */
[----:B------:R-:W-:Y:S01]  /*5320*/  @!P3 STG.E desc[UR10][R30.64], R35 ;  /* 0x000000231e00b986 */ /* 0x000fe2000c10190a */
[----:B------:R-:W-:Y:S01]  /*5330*/  ISETP.GE.AND P3, PT, R25, UR5, PT ;  /* 0x0000000519007c0c */ /* 0x000fe2000bf66270 */
[----:B------:R-:W-:Y:S01]  /*5340*/  @!P0 FMUL R2, R20, 0.5 ;  /* 0x3f00000014028820 */ /* 0x000fe20000400000 */
[C---:B------:R-:W-:Y:S01]  /*5350*/  IADD3 R15, PT, PT, R11.reuse, UR20, RZ ;  /* 0x000000140b0f7c10 */ /* 0x040fe2000fffe0ff */
[----:B------:R1:W-:Y:S01]  /*5360*/  @!P2 STG.E desc[UR10][R8.64], R7 ;  /* 0x000000070800a986 */ /* 0x0003e2000c10190a */
[----:B------:R-:W-:Y:S02]  /*5370*/  ISETP.GE.AND P2, PT, R11, UR5, PT ;  /* 0x000000050b007c0c */ /* 0x000fe4000bf46270 */
[----:B------:R-:W-:Y:S01]  /*5380*/  IADD3 R10, PT, PT, R15, UR20, RZ ;  /* 0x000000140f0a7c10 */ /* 0x000fe2000fffe0ff */
[----:B------:R4:W-:Y:S01]  /*5390*/  @!P0 STG.E desc[UR10][R4.64], R2 ;  /* 0x0000000204008986 */ /* 0x0009e2000c10190a */
[----:B0-----:R-:W-:-:S04]  /*53a0*/  @!P1 IMAD.WIDE R26, R13, 0x4, R26 ;  /* 0x000000040d1a9825 */ /* 0x001fc800078e021a */
[----:B------:R-:W-:Y:S01]  /*53b0*/  @!P1 FMUL R13, R17, 0.5 ;  /* 0x3f000000110d9820 */ /* 0x000fe20000400000 */
[----:B------:R-:W-:Y:S01]  /*53c0*/  ISETP.GE.AND P0, PT, R15, UR5, PT ;  /* 0x000000050f007c0c */ /* 0x000fe2000bf06270 */
[----:B------:R-:W0:Y:S01]  /*53d0*/  @!P6 LDC.64 R16, c[0x0][0x3c8] ;  /* 0x0000f200ff10eb82 */ /* 0x000e220000000a00 */
[----:B------:R-:W5:Y:S04]  /*53e0*/  @!P3 LDL R14, [R1+0xc7c] ;  /* 0x000c7c00010eb983 */ /* 0x000f680000100800 */
[----:B------:R4:W-:Y:S01]  /*53f0*/  @!P1 STG.E desc[UR10][R26.64], R13 ;  /* 0x0000000d1a009986 */ /* 0x0009e2000c10190a */
[C---:B------:R-:W-:Y:S02]  /*5400*/  ISETP.GE.AND P1, PT, R10.reuse, UR5, PT ;  /* 0x000000050a007c0c */ /* 0x040fe4000bf26270 */
[----:B-1----:R-:W1:Y:S01]  /*5410*/  @!P4 LDC.64 R8, c[0x0][0x3c8] ;  /* 0x0000f200ff08cb82 */ /* 0x002e620000000a00 */
[----:B------:R-:W5:Y:S04]  /*5420*/  @!P2 LDL R20, [R1+0xc80] ;  /* 0x000c80000114a983 */ /* 0x000f680000100800 */
[----:B------:R-:W5:Y:S03]  /*5430*/  @!P0 LDL R12, [R1+0xc84] ;  /* 0x000c8400010c8983 */ /* 0x000f660000100800 */
[----:B------:R-:W1:Y:S03]  /*5440*/  @!P5 LDC.64 R6, c[0x0][0x3c8] ;  /* 0x0000f200ff06db82 */ /* 0x000e660000000a00 */
[----:B------:R-:W5:Y:S05]  /*5450*/  @!P1 LDL R0, [R1+0xc88] ;  /* 0x000c880001009983 */ /* 0x000f6a0000100800 */
[----:B----4-:R-:W4:Y:S01]  /*5460*/  @!P3 LDC.64 R2, c[0x0][0x3c8] ;  /* 0x0000f200ff02bb82 */ /* 0x010f220000000a00 */
[----:B------:R-:W-:Y:S01]  /*5470*/  IADD3 R13, PT, PT, R10, UR20, RZ ;  /* 0x000000140a0d7c10 */ /* 0x000fe2000fffe0ff */
[----:B0-----:R-:W-:-:S04]  /*5480*/  @!P6 IMAD.WIDE R16, R23, 0x4, R16 ;  /* 0x000000041710e825 */ /* 0x001fc800078e0210 */
[----:B-1----:R-:W-:Y:S02]  /*5490*/  @!P4 IMAD.WIDE R8, R19, 0x4, R8 ;  /* 0x000000041308c825 */ /* 0x002fe400078e0208 */
[----:B------:R-:W0:Y:S02]  /*54a0*/  @!P2 LDC.64 R4, c[0x0][0x3c8] ;  /* 0x0000f200ff04ab82 */ /* 0x000e240000000a00 */
[----:B------:R-:W-:-:S06]  /*54b0*/  @!P5 IMAD.WIDE R18, R29, 0x4, R6 ;  /* 0x000000041d12d825 */ /* 0x000fcc00078e0206 */
[----:B------:R-:W1:Y:S01]  /*54c0*/  @!P0 LDC.64 R6, c[0x0][0x3c8] ;  /* 0x0000f200ff068b82 */ /* 0x000e620000000a00 */
[----:B----4-:R-:W-:-:S07]  /*54d0*/  @!P3 IMAD.WIDE R28, R25, 0x4, R2 ;  /* 0x00000004191cb825 */ /* 0x010fce00078e0202 */
[----:B------:R-:W4:Y:S01]  /*54e0*/  @!P1 LDC.64 R2, c[0x0][0x3c8] ;  /* 0x0000f200ff029b82 */ /* 0x000f220000000a00 */
[----:B0-----:R-:W-:-:S04]  /*54f0*/  @!P2 IMAD.WIDE R4, R11, 0x4, R4 ;  /* 0x000000040b04a825 */ /* 0x001fc800078e0204 */
[----:B-1----:R-:W-:-:S04]  /*5500*/  @!P0 IMAD.WIDE R6, R15, 0x4, R6 ;  /* 0x000000040f068825 */ /* 0x002fc800078e0206 */
[----:B--2---:R-:W-:Y:S01]  /*5510*/  @!P4 FMUL R27, R24, 0.5 ;  /* 0x3f000000181bc820 */ /* 0x004fe20000400000 */
[----:B---3--:R-:W-:Y:S01]  /*5520*/  @!P6 FMUL R31, R21, 0.5 ;  /* 0x3f000000151fe820 */ /* 0x008fe20000400000 */
[----:B------:R-:W-:Y:S01]  /*5530*/  IADD3 R21, PT, PT, R13, UR20, RZ ;  /* 0x000000140d157c10 */ /* 0x000fe2000fffe0ff */
[----:B-----5:R-:W-:-:S03]  /*5540*/  @!P5 FMUL R33, R22, 0.5 ;  /* 0x3f0000001621d820 */ /* 0x020fc60000400000 */
[----:B------:R-:W-:Y:S01]  /*5550*/  IADD3 R23, PT, PT, R21, UR20, RZ ;  /* 0x0000001415177c10 */ /* 0x000fe2000fffe0ff */
[----:B------:R-:W-:Y:S01]  /*5560*/  @!P4 STG.E desc[UR10][R8.64], R27 ;  /* 0x0000001b0800c986 */ /* 0x000fe2000c10190a */
[----:B------:R-:W-:-:S03]  /*5570*/  ISETP.GE.AND P4, PT, R13, UR5, PT ;  /* 0x000000050d007c0c */ /* 0x000fc6000bf86270 */
[----:B------:R0:W-:Y:S01]  /*5580*/  @!P6 STG.E desc[UR10][R16.64], R31 ;  /* 0x0000001f1000e986 */ /* 0x0001e2000c10190a */
[----:B------:R-:W-:-:S03]  /*5590*/  ISETP.GE.AND P6, PT, R21, UR5, PT ;  /* 0x0000000515007c0c */ /* 0x000fc6000bfc6270 */
[----:B------:R1:W-:Y:S01]  /*55a0*/  @!P5 STG.E desc[UR10][R18.64], R33 ;  /* 0x000000211200d986 */ /* 0x0003e2000c10190a */
[C---:B------:R-:W-:Y:S02]  /*55b0*/  ISETP.GE.AND P5, PT, R23.reuse, UR5, PT ;  /* 0x0000000517007c0c */ /* 0x040fe4000bfa6270 */
[----:B------:R-:W-:-:S03]  /*55c0*/  IADD3 R25, PT, PT, R23, UR20, RZ ;  /* 0x0000001417197c10 */ /* 0x000fc6000fffe0ff */
[----:B------:R-:W2:Y:S01]  /*55d0*/  @!P4 LDL R24, [R1+0xc8c] ;  /* 0x000c8c000118c983 */ /* 0x000ea20000100800 */
[----:B------:R-:W-:-:S03]  /*55e0*/  @!P3 FMUL R35, R14, 0.5 ;  /* 0x3f0000000e23b820 */ /* 0x000fc60000400000 */
[----:B0-----:R-:W3:Y:S01]  /*55f0*/  @!P6 LDL R16, [R1+0xc90] ;  /* 0x000c90000110e983 */ /* 0x001ee20000100800 */
[----:B------:R-:W-:-:S03]  /*5600*/  IADD3 R15, PT, PT, R25, UR20, RZ ;  /* 0x00000014190f7c10 */ /* 0x000fc6000fffe0ff */
[----:B-1----:R-:W5:Y:S01]  /*5610*/  @!P5 LDL R18, [R1+0xc94] ;  /* 0x000c94000112d983 */ /* 0x002f620000100800 */
[----:B------:R-:W-:-:S03]  /*5620*/  @!P2 FMUL R9, R20, 0.5 ;  /* 0x3f0000001409a820 */ /* 0x000fc60000400000 */
[----:B------:R4:W-:Y:S01]  /*5630*/  @!P3 STG.E desc[UR10][R28.64], R35 ;  /* 0x000000231c00b986 */ /* 0x0009e2000c10190a */
[C---:B------:R-:W-:Y:S01]  /*5640*/  ISETP.GE.AND P3, PT, R15.reuse, UR5, PT ;  /* 0x000000050f007c0c */ /* 0x040fe2000bf66270 */
[----:B------:R-:W-:Y:S01]  /*5650*/  @!P0 FMUL R12, R12, 0.5 ;  /* 0x3f0000000c0c8820 */ /* 0x000fe20000400000 */
[----:B------:R-:W-:Y:S01]  /*5660*/  IADD3 R17, PT, PT, R15, UR20, RZ ;  /* 0x000000140f117c10 */ /* 0x000fe2000fffe0ff */
[----:B------:R0:W-:Y:S01]  /*5670*/  @!P2 STG.E desc[UR10][R4.64], R9 ;  /* 0x000000090400a986 */ /* 0x0001e2000c10190a */
[----:B------:R-:W-:Y:S01]  /*5680*/  ISETP.GE.AND P2, PT, R25, UR5, PT ;  /* 0x0000000519007c0c */ /* 0x000fe2000bf46270 */
[----:B------:R-:W-:Y:S02]  /*5690*/  @!P1 FMUL R26, R0, 0.5 ;  /* 0x3f000000001a9820 */ /* 0x000fe40000400000 */
[----:B------:R1:W-:Y:S01]  /*56a0*/  @!P0 STG.E desc[UR10][R6.64], R12 ;  /* 0x0000000c06008986 */ /* 0x0003e2000c10190a */
[C---:B------:R-:W-:Y:S01]  /*56b0*/  ISETP.GE.AND P0, PT, R17.reuse, UR5, PT ;  /* 0x0000000511007c0c */ /* 0x040fe2000bf06270 */
[----:B----4-:R-:W-:Y:S01]  /*56c0*/  @!P1 IMAD.WIDE R28, R10, 0x4, R2 ;  /* 0x000000040a1c9825 */ /* 0x010fe200078e0202 */
[----:B------:R-:W-:-:S03]  /*56d0*/  IADD3 R0, PT, PT, R17, UR20, RZ ;  /* 0x0000001411007c10 */ /* 0x000fc6000fffe0ff */
[----:B------:R-:W4:Y:S01]  /*56e0*/  @!P3 LDL R20, [R1+0xc9c] ;  /* 0x000c9c000114b983 */ /* 0x000f220000100800 */
        /* <DEDUP_REMOVED lines=9> */
[----:B-1----:R-:W-:Y:S01]  /*5780*/  @!P6 IMAD.WIDE R10, R21, 0x4, R10 ;  /* 0x00000004150ae825 */ /* 0x002fe200078e020a */
[----:B------:R-:W-:-:S03]  /*5790*/  IADD3 R21, PT, PT, R0, UR20, RZ ;  /* 0x0000001400157c10 */ /* 0x000fc6000fffe0ff */
[----:B0-----:R-:W-:-:S03]  /*57a0*/  @!P4 IMAD.WIDE R8, R13, 0x4, R8 ;  /* 0x000000040d08c825 */ /* 0x001fc600078e0208 */
[----:B------:R-:W0:Y:S01]  /*57b0*/  @!P3 LDC.64 R6, c[0x0][0x3c8] ;  /* 0x0000f200ff06bb82 */ /* 0x000e220000000a00 */
[----:B------:R-:W-:-:S07]  /*57c0*/  @!P5 IMAD.WIDE R2, R23, 0x4, R2 ;  /* 0x000000041702d825 */ /* 0x000fce00078e0202 */
[----:B------:R-:W1:Y:S01]  /*57d0*/  @!P0 LDC.64 R12, c[0x0][0x3c8] ;  /* 0x0000f200ff0c8b82 */ /* 0x000e620000000a00 */
[----:B------:R-:W-:Y:S01]  /*57e0*/  IADD3 R23, PT, PT, R21, UR20, RZ ;  /* 0x0000001415177c10 */ /* 0x000fe2000fffe0ff */
[----:B------:R-:W-:-:S06]  /*57f0*/  @!P2 IMAD.WIDE R32, R25, 0x4, R4 ;  /* 0x000000041920a825 */ /* 0x000fcc00078e0204 */
[----:B------:R-:W4:Y:S01]  /*5800*/  @!P1 LDC.64 R4, c[0x0][0x3c8] ;  /* 0x0000f200ff049b82 */ /* 0x000f220000000a00 */
[----:B------:R-:W-:Y:S01]  /*5810*/  IADD3 R25, PT, PT, R23, UR20, RZ ;  /* 0x0000001417197c10 */ /* 0x000fe2000fffe0ff */
[----:B0-----:R-:W-:-:S04]  /*5820*/  @!P3 IMAD.WIDE R6, R15, 0x4, R6 ;  /* 0x000000040f06b825 */ /* 0x001fc800078e0206 */
[----:B-1----:R-:W-:-:S04]  /*5830*/  @!P0 IMAD.WIDE R12, R17, 0x4, R12 ;  /* 0x00000004110c8825 */ /* 0x002fc800078e020c */
[----:B--2---:R-:W-:Y:S01]  /*5840*/  @!P4 FMUL R27, R24, 0.5 ;  /* 0x3f000000181bc820 */ /* 0x004fe20000400000 */
[----:B---3--:R-:W-:-:S04]  /*5850*/  @!P6 FMUL R29, R16, 0.5 ;  /* 0x3f000000101de820 */ /* 0x008fc80000400000 */
[----:B------:R-:W-:Y:S01]  /*5860*/  @!P4 STG.E desc[UR10][R8.64], R27 ;  /* 0x0000001b0800c986 */ /* 0x000fe2000c10190a */
[----:B-----5:R-:W-:-:S03]  /*5870*/  @!P5 FMUL R31, R18, 0.5 ;  /* 0x3f000000121fd820 */ /* 0x020fc60000400000 */
[----:B------:R0:W-:Y:S04]  /*5880*/  @!P6 STG.E desc[UR10][R10.64], R29 ;  /* 0x0000001d0a00e986 */ /* 0x0001e8000c10190a */
[----:B------:R1:W-:Y:S01]  /*5890*/  @!P5 STG.E desc[UR10][R2.64], R31 ;  /* 0x0000001f0200d986 */ /* 0x0003e2000c10190a */
[----:B------:R-:W-:Y:S02]  /*58a0*/  ISETP.GE.AND P5, PT, R23, UR5, PT ;  /* 0x0000000517007c0c */ /* 0x000fe4000bfa6270 */
[----:B------:R-:W-:Y:S02]  /*58b0*/  ISETP.GE.AND P4, PT, R21, UR5, PT ;  /* 0x0000000515007c0c */ /* 0x000fe4000bf86270 */
[C---:B0-----:R-:W-:Y:S01]  /*58c0*/  IADD3 R29, PT, PT, R25.reuse, UR20, RZ ;  /* 0x00000014191d7c10 */ /* 0x041fe2000fffe0ff */
[----:B----4-:R-:W-:Y:S01]  /*58d0*/  @!P3 FMUL R9, R20, 0.5 ;  /* 0x3f0000001409b820 */ /* 0x010fe20000400000 */
[----:B------:R-:W-:-:S07]  /*58e0*/  ISETP.GE.AND P6, PT, R25, UR5, PT ;  /* 0x0000000519007c0c */ /* 0x000fce000bfc6270 */
[----:B------:R-:W2:Y:S01]  /*58f0*/  @!P5 LDL R20, [R1+0xcac] ;  /* 0x000cac000114d983 */ /* 0x000ea20000100800 */
[----:B-1----:R-:W-:Y:S01]  /*5900*/  IADD3 R31, PT, PT, R29, UR20, RZ ;  /* 0x000000141d1f7c10 */ /* 0x002fe2000fffe0ff */
[----:B------:R-:W-:-:S03]  /*5910*/  @!P2 FMUL R19, R19, 0.5 ;  /* 0x3f0000001313a820 */ /* 0x000fc60000400000 */
[----:B------:R-:W-:Y:S01]  /*5920*/  IADD3 R15, PT, PT, R31, UR20, RZ ;  /* 0x000000141f0f7c10 */ /* 0x000fe2000fffe0ff */
[----:B------:R-:W-:Y:S01]  /*5930*/  @!P1 IMAD.WIDE R26, R0, 0x4, R4 ;  /* 0x00000004001a9825 */ /* 0x000fe200078e0204 */
[----:B------:R-:W3:Y:S03]  /*5940*/  @!P4 LDL R24, [R1+0xca8] ;  /* 0x000ca8000118c983 */ /* 0x000ee60000100800 */
[----:B------:R-:W-:Y:S01]  /*5950*/  @!P0 FMUL R3, R22, 0.5 ;  /* 0x3f00000016038820 */ /* 0x000fe20000400000 */
[----:B------:R-:W0:Y:S01]  /*5960*/  @!P5 LDC.64 R10, c[0x0][0x3c8] ;  /* 0x0000f200ff0adb82 */ /* 0x000e220000000a00 */
[----:B------:R-:W-:Y:S01]  /*5970*/  @!P2 STG.E desc[UR10][R32.64], R19 ;  /* 0x000000132000a986 */ /* 0x000fe2000c10190a */
[----:B------:R-:W-:Y:S01]  /*5980*/  ISETP.GE.AND P2, PT, R29, UR5, PT ;  /* 0x000000051d007c0c */ /* 0x000fe2000bf46270 */
[----:B------:R-:W-:Y:S02]  /*5990*/  @!P1 FMUL R22, R14, 0.5 ;  /* 0x3f0000000e169820 */ /* 0x000fe40000400000 */
[----:B------:R-:W-:Y:S01]  /*59a0*/  @!P3 STG.E desc[UR10][R6.64], R9 ;  /* 0x000000090600b986 */ /* 0x000fe2000c10190a */
[----:B------:R-:W-:-:S03]  /*59b0*/  IADD3 R0, PT, PT, R15, UR20, RZ ;  /* 0x000000140f007c10 */ /* 0x000fc6000fffe0ff */
[----:B------:R1:W-:Y:S01]  /*59c0*/  @!P0 STG.E desc[UR10][R12.64], R3 ;  /* 0x000000030c008986 */ /* 0x0003e2000c10190a */
[----:B------:R-:W-:Y:S02]  /*59d0*/  ISETP.GE.AND P0, PT, R31, UR5, PT ;  /* 0x000000051f007c0c */ /* 0x000fe4000bf06270 */
[----:B------:R-:W-:Y:S01]  /*59e0*/  ISETP.GE.AND P3, PT, R15, UR5, PT ;  /* 0x000000050f007c0c */ /* 0x000fe2000bf66270 */
[----:B------:R3:W-:Y:S01]  /*59f0*/  @!P1 STG.E desc[UR10][R26.64], R22 ;  /* 0x000000161a009986 */ /* 0x0007e2000c10190a */
[C---:B------:R-:W-:Y:S01]  /*5a00*/  ISETP.GE.AND P1, PT, R0.reuse, UR5, PT ;  /* 0x0000000500007c0c */ /* 0x040fe2000bf26270 */
[----:B------:R-:W4:Y:S02]  /*5a10*/  @!P2 LDC.64 R4, c[0x0][0x3c8] ;  /* 0x0000f200ff04ab82 */ /* 0x000f240000000a00 */
[----:B------:R-:W5:Y:S04]  /*5a20*/  @!P6 LDL R16, [R1+0xcb0] ;  /* 0x000cb0000110e983 */ /* 0x000f680000100800 */
[----:B------:R-:W5:Y:S02]  /*5a30*/  @!P2 LDL R14, [R1+0xcb4] ;  /* 0x000cb400010ea983 */ /* 0x000f640000100800 */
[----:B-1----:R-:W1:Y:S02]  /*5a40*/  @!P4 LDC.64 R12, c[0x0][0x3c8] ;  /* 0x0000f200ff0ccb82 */ /* 0x002e640000000a00 */
[----:B------:R-:W5:Y:S04]  /*5a50*/  @!P0 LDL R19, [R1+0xcb8] ;  /* 0x000cb80001138983 */ /* 0x000f680000100800 */
[----:B------:R-:W5:Y:S02]  /*5a60*/  @!P3 LDL R18, [R1+0xcbc] ;  /* 0x000cbc000112b983 */ /* 0x000f640000100800 */
[----:B------:R-:W4:Y:S02]  /*5a70*/  @!P6 LDC.64 R2, c[0x0][0x3c8] ;  /* 0x0000f200ff02eb82 */ /* 0x000f240000000a00 */
[----:B------:R-:W5:Y:S06]  /*5a80*/  @!P1 LDL R17, [R1+0xcc0] ;  /* 0x000cc00001119983 */ /* 0x000f6c0000100800 */
[----:B------:R-:W4:Y:S01]  /*5a90*/  @!P0 LDC.64 R6, c[0x0][0x3c8] ;  /* 0x0000f200ff068b82 */ /* 0x000f220000000a00 */
[----:B0-----:R-:W-:Y:S01]  /*5aa0*/  @!P5 IMAD.WIDE R10, R23, 0x4, R10 ;  /* 0x00000004170ad825 */ /* 0x001fe200078e020a */
[----:B------:R-:W-:-:S03]  /*5ab0*/  IADD3 R23, PT, PT, R0, UR20, RZ ;  /* 0x0000001400177c10 */ /* 0x000fc6000fffe0ff */
[----:B-1----:R-:W-:-:S03]  /*5ac0*/  @!P4 IMAD.WIDE R12, R21, 0x4, R12 ;  /* 0x00000004150cc825 */ /* 0x002fc600078e020c */
[----:B------:R-:W0:Y:S01]  /*5ad0*/  @!P3 LDC.64 R8, c[0x0][0x3c8] ;  /* 0x0000f200ff08bb82 */ /* 0x000e220000000a00 */
[----:B----4-:R-:W-:-:S04]  /*5ae0*/  @!P2 IMAD.WIDE R4, R29, 0x4, R4 ;  /* 0x000000041d04a825 */ /* 0x010fc800078e0204 */
[----:B------:R-:W-:Y:S01]  /*5af0*/  @!P6 IMAD.WIDE R2, R25, 0x4, R2 ;  /* 0x000000041902e825 */ /* 0x000fe200078e0202 */
[----:B------:R-:W-:-:S04]  /*5b00*/  IADD3 R25, PT, PT, R23, UR20, RZ ;  /* 0x0000001417197c10 */ /* 0x000fc8000fffe0ff */
[----:B------:R-:W-:Y:S01]  /*5b10*/  IADD3 R29, PT, PT, R25, UR20, RZ ;  /* 0x00000014191d7c10 */ /* 0x000fe2000fffe0ff */
[----:B------:R-:W-:-:S04]  /*5b20*/  @!P0 IMAD.WIDE R34, R31, 0x4, R6 ;  /* 0x000000041f228825 */ /* 0x000fc800078e0206 */
[----:B0-----:R-:W-:-:S04]  /*5b30*/  @!P3 IMAD.WIDE R8, R15, 0x4, R8 ;  /* 0x000000040f08b825 */ /* 0x001fc800078e0208 */
[----:B--2---:R-:W-:Y:S02]  /*5b40*/  @!P5 FMUL R33, R20, 0.5 ;  /* 0x3f0000001421d820 */ /* 0x004fe40000400000 */
[----:B------:R-:W0:Y:S01]  /*5b50*/  @!P1 LDC.64 R20, c[0x0][0x3c8] ;  /* 0x0000f200ff149b82 */ /* 0x000e220000000a00 */
[----:B---3--:R-:W-:-:S05]  /*5b60*/  @!P4 FMUL R27, R24, 0.5 ;  /* 0x3f000000181bc820 */ /* 0x008fca0000400000 */
[----:B------:R1:W-:Y:S01]  /*5b70*/  @!P4 STG.E desc[UR10][R12.64], R27 ;  /* 0x0000001b0c00c986 */ /* 0x0003e2000c10190a */
[----:B------:R-:W-:-:S03]  /*5b80*/  ISETP.GE.AND P4, PT, R23, UR5, PT ;  /* 0x0000000517007c0c */ /* 0x000fc6000bf86270 */
[----:B------:R0:W-:Y:S01]  /*5b90*/  @!P5 STG.E desc[UR10][R10.64], R33 ;  /* 0x000000210a00d986 */ /* 0x0001e2000c10190a */
[----:B-1----:R-:W-:-:S09]  /*5ba0*/  IADD3 R27, PT, PT, R29, UR20, RZ ;  /* 0x000000141d1b7c10 */ /* 0x002fd2000fffe0ff */
[----:B------:R-:W2:Y:S01]  /*5bb0*/  @!P4 LDL R24, [R1+0xcc4] ;  /* 0x000cc4000118c983 */ /* 0x000ea20000100800 */
[----:B-----5:R-:W-:Y:S01]  /*5bc0*/  @!P6 FMUL R37, R16, 0.5 ;  /* 0x3f0000001025e820 */ /* 0x020fe20000400000 */
[----:B------:R-:W-:Y:S01]  /*5bd0*/  IADD3 R31, PT, PT, R27, UR20, RZ ;  /* 0x000000141b1f7c10 */ /* 0x000fe2000fffe0ff */
[----:B0-----:R-:W-:-:S04]  /*5be0*/  @!P1 IMAD.WIDE R32, R0, 0x4, R20 ;  /* 0x0000000400209825 */ /* 0x001fc800078e0214 */
[----:B------:R-:W-:Y:S01]  /*5bf0*/  @!P2 FMUL R7, R14, 0.5 ;  /* 0x3f0000000e07a820 */ /* 0x000fe20000400000 */
[----:B------:R-:W-:Y:S01]  /*5c00*/  @!P6 STG.E desc[UR10][R2.64], R37 ;  /* 0x000000250200e986 */ /* 0x000fe2000c10190a */
[----:B------:R-:W-:Y:S01]  /*5c10*/  ISETP.GE.AND P6, PT, R25, UR5, PT ;  /* 0x0000000519007c0c */ /* 0x000fe2000bfc6270 */
[----:B------:R-:W0:Y:S01]  /*5c20*/  @!P4 LDC.64 R14, c[0x0][0x3c8] ;  /* 0x0000f200ff0ecb82 */ /* 0x000e220000000a00 */
[----:B------:R-:W-:Y:S01]  /*5c30*/  @!P0 FMUL R19, R19, 0.5 ;  /* 0x3f00000013138820 */ /* 0x000fe20000400000 */
[----:B------:R-:W-:Y:S01]  /*5c40*/  IADD3 R21, PT, PT, R31, UR20, RZ ;  /* 0x000000141f157c10 */ /* 0x000fe2000fffe0ff */
[----:B------:R-:W-:Y:S01]  /*5c50*/  @!P3 FMUL R11, R18, 0.5 ;  /* 0x3f000000120bb820 */ /* 0x000fe20000400000 */
[----:B------:R-:W-:Y:S01]  /*5c60*/  ISETP.GE.AND P5, PT, R29, UR5, PT ;  /* 0x000000051d007c0c */ /* 0x000fe2000bfa6270 */
[----:B------:R-:W-:Y:S01]  /*5c70*/  @!P2 STG.E desc[UR10][R4.64], R7 ;  /* 0x000000070400a986 */ /* 0x000fe2000c10190a */
[----:B------:R-:W-:-:S03]  /*5c80*/  @!P1 FMUL R6, R17, 0.5 ;  /* 0x3f00000011069820 */ /* 0x000fc60000400000 */
[----:B------:R1:W-:Y:S01]  /*5c90*/  @!P0 STG.E desc[UR10][R34.64], R19 ;  /* 0x0000001322008986 */ /* 0x0003e2000c10190a */
[----:B------:R-:W-:Y:S02]  /*5ca0*/  ISETP.GE.AND P2, PT, R31, UR5, PT ;  /* 0x000000051f007c0c */ /* 0x000fe4000bf46270 */
[----:B------:R-:W3:Y:S01]  /*5cb0*/  @!P6 LDC.64 R12, c[0x0][0x3c8] ;  /* 0x0000f200ff0ceb82 */ /* 0x000ee20000000a00 */
[----:B------:R4:W-:Y:S01]  /*5cc0*/  @!P3 STG.E desc[UR10][R8.64], R11 ;  /* 0x0000000b0800b986 */ /* 0x0009e2000c10190a */
[----:B------:R-:W-:Y:S02]  /*5cd0*/  ISETP.GE.AND P3, PT, R27, UR5, PT ;  /* 0x000000051b007c0c */ /* 0x000fe4000bf66270 */
[C---:B------:R-:W-:Y:S01]  /*5ce0*/  ISETP.GE.AND P0, PT, R21.reuse, UR5, PT ;  /* 0x0000000515007c0c */ /* 0x040fe2000bf06270 */
[----:B------:R5:W-:Y:S01]  /*5cf0*/  @!P1 STG.E desc[UR10][R32.64], R6 ;  /* 0x0000000620009986 */ /* 0x000be2000c10190a */
[----:B-1----:R-:W-:-:S03]  /*5d00*/  IADD3 R19, PT, PT, R21, UR20, RZ ;  /* 0x0000001415137c10 */ /* 0x002fc6000fffe0ff */
[----:B------:R-:W2:Y:S02]  /*5d10*/  @!P6 LDL R22, [R1+0xcc8] ;  /* 0x000cc8000116e983 */ /* 0x000ea40000100800 */
[----:B------:R-:W1:Y:S01]  /*5d20*/  @!P2 LDC.64 R4, c[0x0][0x3c8] ;  /* 0x0000f200ff04ab82 */ /* 0x000e620000000a00 */
[----:B------:R-:W-:Y:S01]  /*5d30*/  ISETP.GE.AND P1, PT, R19, UR5, PT ;  /* 0x0000000513007c0c */ /* 0x000fe2000bf26270 */
[----:B------:R-:W2:Y:S04]  /*5d40*/  @!P5 LDL R20, [R1+0xccc] ;  /* 0x000ccc000114d983 */ /* 0x000ea80000100800 */
[----:B------:R-:W2:Y:S02]  /*5d50*/  @!P3 LDL R17, [R1+0xcd0] ;  /* 0x000cd0000111b983 */ /* 0x000ea40000100800 */
[----:B----4-:R-:W4:Y:S02]  /*5d60*/  @!P5 LDC.64 R10, c[0x0][0x3c8] ;  /* 0x0000f200ff0adb82 */ /* 0x010f240000000a00 */
[----:B------:R-:W2:Y:S04]  /*5d70*/  @!P2 LDL R16, [R1+0xcd4] ;  /* 0x000cd4000110a983 */ /* 0x000ea80000100800 */
[----:B------:R-:W2:Y:S02]  /*5d80*/  @!P0 LDL R18, [R1+0xcd8] ;  /* 0x000cd80001128983 */ /* 0x000ea40000100800 */
[----:B------:R-:W1:Y:S02]  /*5d90*/  @!P1 LDC.64 R8, c[0x0][0x3c8] ;  /* 0x0000f200ff089b82 */ /* 0x000e640000000a00 */
[----:B------:R-:W2:Y:S06]  /*5da0*/  @!P1 LDL R0, [R1+0xcdc] ;  /* 0x000cdc0001009983 */ /* 0x000eac0000100800 */
[----:B------:R-:W1:Y:S08]  /*5db0*/  @!P3 LDC.64 R2, c[0x0][0x3c8] ;  /* 0x0000f200ff02bb82 */ /* 0x000e700000000a00 */
[----:B-----5:R-:W5:Y:S01]  /*5dc0*/  @!P0 LDC.64 R6, c[0x0][0x3c8] ;  /* 0x0000f200ff068b82 */ /* 0x020f620000000a00 */
[----:B0-----:R-:W-:Y:S01]  /*5dd0*/  @!P4 IMAD.WIDE R14, R23, 0x4, R14 ;  /* 0x00000004170ec825 */ /* 0x001fe200078e020e */
[----:B------:R-:W-:-:S03]  /*5de0*/  IADD3 R23, PT, PT, R19, UR20, RZ ;  /* 0x0000001413177c10 */ /* 0x000fc6000fffe0ff */
[----:B----4-:R-:W-:-:S04]  /*5df0*/  @!P5 IMAD.WIDE R10, R29, 0x4, R10 ;  /* 0x000000041d0ad825 */ /* 0x010fc800078e020a */
[----:B---3--:R-:W-:Y:S01]  /*5e00*/  @!P6 IMAD.WIDE R12, R25, 0x4, R12 ;  /* 0x00000004190ce825 */ /* 0x008fe200078e020c */
[----:B------:R-:W-:-:S03]  /*5e10*/  IADD3 R25, PT, PT, R23, UR20, RZ ;  /* 0x0000001417197c10 */ /* 0x000fc6000fffe0ff */
[----:B-1----:R-:W-:-:S04]  /*5e20*/  @!P1 IMAD.WIDE R8, R19, 0x4, R8 ;  /* 0x0000000413089825 */ /* 0x002fc800078e0208 */
[----:B------:R-:W-:Y:S01]  /*5e30*/  @!P3 IMAD.WIDE R2, R27, 0x4, R2 ;  /* 0x000000041b02b825 */ /* 0x000fe200078e0202 */
[----:B------:R-:W-:-:S03]  /*5e40*/  IADD3 R27, PT, PT, R25, UR20, RZ ;  /* 0x00000014191b7c10 */ /* 0x000fc6000fffe0ff */
[----:B------:R-:W-:-:S04]  /*5e50*/  @!P2 IMAD.WIDE R4, R31, 0x4, R4 ;  /* 0x000000041f04a825 */ /* 0x000fc800078e0204 */
[----:B-----5:R-:W-:-:S04]  /*5e60*/  @!P0 IMAD.WIDE R6, R21, 0x4, R6 ;  /* 0x0000000415068825 */ /* 0x020fc800078e0206 */
[----:B--2---:R-:W-:-:S05]  /*5e70*/  @!P4 FMUL R29, R24, 0.5 ;  /* 0x3f000000181dc820 */ /* 0x004fca0000400000 */
[----:B------:R0:W-:Y:S01]  /*5e80*/  @!P4 STG.E desc[UR10][R14.64], R29 ;  /* 0x0000001d0e00c986 */ /* 0x0001e2000c10190a */
[C---:B------:R-:W-:Y:S02]  /*5e90*/  ISETP.GE.AND P4, PT, R27.reuse, UR5, PT ;  /* 0x000000051b007c0c */ /* 0x040fe4000bf86270 */
[----:B0-----:R-:W-:-:S11]  /*5ea0*/  IADD3 R29, PT, PT, R27, UR20, RZ ;  /* 0x000000141b1d7c10 */ /* 0x001fd6000fffe0ff */
[----:B------:R-:W2:Y:S01]  /*5eb0*/  @!P4 LDL R21, [R1+0xce8] ;  /* 0x000ce8000115c983 */ /* 0x000ea20000100800 */
[----:B------:R-:W-:Y:S01]  /*5ec0*/  @!P6 FMUL R33, R22, 0.5 ;  /* 0x3f0000001621e820 */ /* 0x000fe20000400000 */
[----:B------:R-:W-:-:S04]  /*5ed0*/  @!P5 FMUL R35, R20, 0.5 ;  /* 0x3f0000001423d820 */ /* 0x000fc80000400000 */
[----:B------:R0:W-:Y:S01]  /*5ee0*/  @!P6 STG.E desc[UR10][R12.64], R33 ;  /* 0x000000210c00e986 */ /* 0x0001e2000c10190a */
[----:B------:R-:W-:-:S03]  /*5ef0*/  @!P3 FMUL R19, R17, 0.5 ;  /* 0x3f0000001113b820 */ /* 0x000fc60000400000 */
[----:B------:R1:W-:Y:S01]  /*5f00*/  @!P5 STG.E desc[UR10][R10.64], R35 ;  /* 0x000000230a00d986 */ /* 0x0003e2000c10190a */
[----:B------:R-:W-:-:S03]  /*5f10*/  ISETP.GE.AND P6, PT, R23, UR5, PT ;  /* 0x0000000517007c0c */ /* 0x000fc6000bfc6270 */
[----:B------:R-:W-:Y:S01]  /*5f20*/  @!P3 STG.E desc[UR10][R2.64], R19 ;  /* 0x000000130200b986 */ /* 0x000fe2000c10190a */
[----:B0-----:R-:W-:Y:S01]  /*5f30*/  @!P2 FMUL R13, R16, 0.5 ;  /* 0x3f000000100da820 */ /* 0x001fe20000400000 */
[----:B------:R-:W-:Y:S01]  /*5f40*/  @!P1 FMUL R15, R0, 0.5 ;  /* 0x3f000000000f9820 */ /* 0x000fe20000400000 */
[----:B-1----:R-:W-:-:S03]  /*5f50*/  @!P0 FMUL R11, R18, 0.5 ;  /* 0x3f000000120b8820 */ /* 0x002fc60000400000 */
[----:B------:R0:W-:Y:S01]  /*5f60*/  @!P2 STG.E desc[UR10][R4.64], R13 ;  /* 0x0000000d0400a986 */ /* 0x0001e2000c10190a */
[----:B------:R-:W-:-:S03]  /*5f70*/  ISETP.GE.AND P5, PT, R25, UR5, PT ;  /* 0x0000000519007c0c */ /* 0x000fc6000bfa6270 */
[----:B------:R-:W-:Y:S01]  /*5f80*/  @!P0 STG.E desc[UR10][R6.64], R11 ;  /* 0x0000000b06008986 */ /* 0x000fe2000c10190a */
[----:B------:R-:W-:-:S03]  /*5f90*/  IADD3 R31, PT, PT, R29, UR20, RZ ;  /* 0x000000141d1f7c10 */ /* 0x000fc6000fffe0ff */
[----:B------:R1:W-:Y:S01]  /*5fa0*/  @!P1 STG.E desc[UR10][R8.64], R15 ;  /* 0x0000000f08009986 */ /* 0x0003e2000c10190a */
[----:B------:R-:W-:Y:S02]  /*5fb0*/  ISETP.GE.AND P1, PT, R29, UR5, PT ;  /* 0x000000051d007c0c */ /* 0x000fe4000bf26270 */
[C---:B------:R-:W-:Y:S01]  /*5fc0*/  IADD3 R33, PT, PT, R31.reuse, UR20, RZ ;  /* 0x000000141f217c10 */ /* 0x040fe2000fffe0ff */
[----:B------:R-:W3:Y:S01]  /*5fd0*/  @!P6 LDL R22, [R1+0xce0] ;  /* 0x000ce0000116e983 */ /* 0x000ee20000100800 */
[----:B------:R-:W-:Y:S01]  /*5fe0*/  ISETP.GE.AND P2, PT, R31, UR5, PT ;  /* 0x000000051f007c0c */ /* 0x000fe2000bf46270 */
[----:B0-----:R-:W0:Y:S01]  /*5ff0*/  @!P5 LDC.64 R12, c[0x0][0x3c8] ;  /* 0x0000f200ff0cdb82 */ /* 0x001e220000000a00 */
[C---:B------:R-:W-:Y:S01]  /*6000*/  IADD3 R17, PT, PT, R33.reuse, UR20, RZ ;  /* 0x0000001421117c10 */ /* 0x040fe2000fffe0ff */
[----:B------:R-:W4:Y:S01]  /*6010*/  @!P5 LDL R20, [R1+0xce4] ;  /* 0x000ce4000114d983 */ /* 0x000f220000100800 */
[----:B------:R-:W-:Y:S02]  /*6020*/  ISETP.GE.AND P3, PT, R33, UR5, PT ;  /* 0x0000000521007c0c */ /* 0x000fe4000bf66270 */
[----:B------:R-:W-:-:S03]  /*6030*/  ISETP.GE.AND P0, PT, R17, UR5, PT ;  /* 0x0000000511007c0c */ /* 0x000fc6000bf06270 */
[----:B------:R-:W5:Y:S01]  /*6040*/  @!P1 LDL R19, [R1+0xcec] ;  /* 0x000cec0001139983 */ /* 0x000f620000100800 */
[----:B-1----:R-:W1:Y:S03]  /*6050*/  @!P6 LDC.64 R14, c[0x0][0x3c8] ;  /* 0x0000f200ff0eeb82 */ /* 0x002e660000000a00 */
[----:B------:R-:W5:Y:S04]  /*6060*/  @!P2 LDL R18, [R1+0xcf0] ;  /* 0x000cf0000112a983 */ /* 0x000f680000100800 */
[----:B------:R-:W5:Y:S01]  /*6070*/  @!P3 LDL R16, [R1+0xcf4] ;  /* 0x000cf4000110b983 */ /* 0x000f620000100800 */
[----:B------:R-:W0:Y:S03]  /*6080*/  @!P4 LDC.64 R10, c[0x0][0x3c8] ;  /* 0x0000f200ff0acb82 */ /* 0x000e260000000a00 */
[----:B------:R-:W5:Y:S05]  /*6090*/  @!P0 LDL R0, [R1+0xcf8] ;  /* 0x000cf80001008983 */ /* 0x000f6a0000100800 */
[----:B------:R-:W0:Y:S08]  /*60a0*/  @!P1 LDC.64 R2, c[0x0][0x3c8] ;  /* 0x0000f200ff029b82 */ /* 0x000e300000000a00 */
[----:B------:R-:W0:Y:S08]  /*60b0*/  @!P0 LDC.64 R8, c[0x0][0x3c8] ;  /* 0x0000f200ff088b82 */ /* 0x000e300000000a00 */
[----:B------:R-:W0:Y:S08]  /*60c0*/  @!P2 LDC.64 R4, c[0x0][0x3c8] ;  /* 0x0000f200ff04ab82 */ /* 0x000e300000000a00 */
[----:B------:R-:W0:Y:S01]  /*60d0*/  @!P3 LDC.64 R6, c[0x0][0x3c8] ;  /* 0x0000f200ff06bb82 */ /* 0x000e220000000a00 */
[----:B-1----:R-:W-:-:S04]  /*60e0*/  @!P6 IMAD.WIDE R14, R23, 0x4, R14 ;  /* 0x00000004170ee825 */ /* 0x002fc800078e020e */
[----:B0-----:R-:W-:-:S04]  /*60f0*/  @!P5 IMAD.WIDE R12, R25, 0x4, R12 ;  /* 0x00000004190cd825 */ /* 0x001fc800078e020c */
[----:B------:R-:W-:-:S04]  /*6100*/  @!P4 IMAD.WIDE R10, R27, 0x4, R10 ;  /* 0x000000041b0ac825 */ /* 0x000fc800078e020a */
[----:B------:R-:W-:-:S04]  /*6110*/  @!P1 IMAD.WIDE R2, R29, 0x4, R2 ;  /* 0x000000041d029825 */ /* 0x000fc800078e0202 */
[C---:B------:R-:W-:Y:S01]  /*6120*/  @!P0 IMAD.WIDE R8, R17.reuse, 0x4, R8 ;  /* 0x0000000411088825 */ /* 0x040fe200078e0208 */
[----:B------:R-:W-:-:S03]  /*6130*/  IADD3 R17, PT, PT, R17, UR20, RZ ;  /* 0x0000001411117c10 */ /* 0x000fc6000fffe0ff */
[----:B------:R-:W-:-:S04]  /*6140*/  @!P2 IMAD.WIDE R4, R31, 0x4, R4 ;  /* 0x000000041f04a825 */ /* 0x000fc800078e0204 */
[----:B------:R-:W-:-:S04]  /*6150*/  @!P3 IMAD.WIDE R6, R33, 0x4, R6 ;  /* 0x000000042106b825 */ /* 0x000fc800078e0206 */
[----:B--2---:R-:W-:Y:S01]  /*6160*/  @!P4 FMUL R21, R21, 0.5 ;  /* 0x3f0000001515c820 */ /* 0x004fe20000400000 */
[----:B---3--:R-:W-:Y:S01]  /*6170*/  @!P6 FMUL R23, R22, 0.5 ;  /* 0x3f0000001617e820 */ /* 0x008fe20000400000 */
[----:B----4-:R-:W-:-:S04]  /*6180*/  @!P5 FMUL R25, R20, 0.5 ;  /* 0x3f0000001419d820 */ /* 0x010fc80000400000 */
[----:B------:R0:W-:Y:S01]  /*6190*/  @!P6 STG.E desc[UR10][R14.64], R23 ;  /* 0x000000170e00e986 */ /* 0x0001e2000c10190a */
[----:B-----5:R-:W-:-:S03]  /*61a0*/  @!P1 FMUL R19, R19, 0.5 ;  /* 0x3f00000013139820 */ /* 0x020fc60000400000 */
[----:B------:R1:W-:Y:S04]  /*61b0*/  @!P5 STG.E desc[UR10][R12.64], R25 ;  /* 0x000000190c00d986 */ /* 0x0003e8000c10190a */
[----:B------:R1:W-:Y:S04]  /*61c0*/  @!P4 STG.E desc[UR10][R10.64], R21 ;  /* 0x000000150a00c986 */ /* 0x0003e8000c10190a */
[----:B------:R1:W-:Y:S01]  /*61d0*/  @!P1 STG.E desc[UR10][R2.64], R19 ;  /* 0x0000001302009986 */ /* 0x0003e2000c10190a */
[----:B------:R-:W-:Y:S01]  /*61e0*/  ISETP.GE.AND P1, PT, R17, UR5, PT ;  /* 0x0000000511007c0c */ /* 0x000fe2000bf26270 */
[----:B------:R-:W-:Y:S01]  /*61f0*/  @!P2 FMUL R27, R18, 0.5 ;  /* 0x3f000000121ba820 */ /* 0x000fe20000400000 */
[----:B------:R-:W-:Y:S01]  /*6200*/  @!P3 FMUL R29, R16, 0.5 ;  /* 0x3f000000101db820 */ /* 0x000fe20000400000 */
[----:B0-----:R-:W-:-:S03]  /*6210*/  @!P0 FMUL R15, R0, 0.5 ;  /* 0x3f000000000f8820 */ /* 0x001fc60000400000 */
[----:B------:R1:W-:Y:S04]  /*6220*/  @!P2 STG.E desc[UR10][R4.64], R27 ;  /* 0x0000001b0400a986 */ /* 0x0003e8000c10190a */
[----:B------:R1:W-:Y:S04]  /*6230*/  @!P3 STG.E desc[UR10][R6.64], R29 ;  /* 0x0000001d0600b986 */ /* 0x0003e8000c10190a */
[----:B------:R1:W-:Y:S01]  /*6240*/  @!P0 STG.E desc[UR10][R8.64], R15 ;  /* 0x0000000f08008986 */ /* 0x0003e2000c10190a */
[----:B------:R-:W-:Y:S05]  /*6250*/  @P1 EXIT ;  /* 0x000000000000194d */ /* 0x000fea0003800000 */
[----:B------:R-:W2:Y:S01]  /*6260*/  LDL R0, [R1+0xcfc] ;  /* 0x000cfc0001007983 */ /* 0x000ea20000100800 */
[----:B-1----:R-:W0:Y:S02]  /*6270*/  LDC.64 R2, c[0x0][0x3c8] ;  /* 0x0000f200ff027b82 */ /* 0x002e240000000a00 */
[----:B0-----:R-:W-:-:S04]  /*6280*/  IMAD.WIDE R2, R17, 0x4, R2 ;  /* 0x0000000411027825 */ /* 0x001fc800078e0202 */
[----:B--2---:R-:W-:-:S05]  /*6290*/  FMUL R0, R0, 0.5 ;  /* 0x3f00000000007820 */ /* 0x004fca0000400000 */
[----:B------:R-:W-:Y:S01]  /*62a0*/  STG.E desc[UR10][R2.64], R0 ;  /* 0x0000000002007986 */ /* 0x000fe2000c10190a */
[----:B------:R-:W-:Y:S05]  /*62b0*/  EXIT ;  /* 0x000000000000794d */ /* 0x000fea0003800000 */
        .weak           $__internal_0_$__cuda_sm20_rcp_rn_f32_slowpath
        .type           $__internal_0_$__cuda_sm20_rcp_rn_f32_slowpath,@function
        .size           $__internal_0_$__cuda_sm20_rcp_rn_f32_slowpath,($__internal_1_$__cuda_sm20_sqrt_rn_f32_slowpath - $__internal_0_$__cuda_sm20_rcp_rn_f32_slowpath)
$__internal_0_$__cuda_sm20_rcp_rn_f32_slowpath:
[----:B------:R-:W-:-:S04]  /*62c0*/  SHF.L.U32 R5, R22, 0x1, RZ ;  /* 0x0000000116057819 */ /* 0x000fc800000006ff */
[----:B------:R-:W-:-:S04]  /*62d0*/  SHF.R.U32.HI R5, RZ, 0x18, R5 ;  /* 0x00000018ff057819 */ /* 0x000fc80000011605 */
[----:B------:R-:W-:-:S13]  /*62e0*/  ISETP.NE.U32.AND P1, PT, R5, RZ, PT ;  /* 0x000000ff0500720c */ /* 0x000fda0003f25070 */
[----:B------:R-:W-:Y:S05]  /*62f0*/  @P1 BRA `(.L_x_59) ;  /* 0x00000000002c1947 */ /* 0x000fea0003800000 */
[----:B------:R-:W-:-:S04]  /*6300*/  SHF.L.U32 R5, R22, 0x1, RZ ;  /* 0x0000000116057819 */ /* 0x000fc800000006ff */
[----:B------:R-:W-:-:S13]  /*6310*/  ISETP.NE.AND P1, PT, R5, RZ, PT ;  /* 0x000000ff0500720c */ /* 0x000fda0003f25270 */
[----:B------:R2:W3:Y:S01]  /*6320*/  @!P1 MUFU.RCP R5, R22 ;  /* 0x0000001600059308 */ /* 0x0004e20000001000 */
[----:B------:R-:W-:Y:S05]  /*6330*/  @!P1 BRA `(.L_x_60) ;  /* 0x0000000000a49947 */ /* 0x000fea0003800000 */
[----:B------:R-:W-:-:S04]  /*6340*/  FFMA R6, R22, 1.84467440737095516160e+19, RZ ;  /* 0x5f80000016067823 */ /* 0x000fc800000000ff */
[----:B---3--:R-:W0:Y:S02]  /*6350*/  MUFU.RCP R5, R6 ;  /* 0x0000000600057308 */ /* 0x008e240000001000 */
[----:B0-----:R-:W-:-:S04]  /*6360*/  FFMA R9, R6, R5, -1 ;  /* 0xbf80000006097423 */ /* 0x001fc80000000005 */
[----:B------:R-:W-:-:S04]  /*6370*/  FADD.FTZ R12, -R9, -RZ ;  /* 0x800000ff090c7221 */ /* 0x000fc80000010100 */
[----:B------:R-:W-:-:S04]  /*6380*/  FFMA R5, R5, R12, R5 ;  /* 0x0000000c05057223 */ /* 0x000fc80000000005 */
[----:B------:R-:W-:Y:S01]  /*6390*/  FFMA R5, R5, 1.84467440737095516160e+19, RZ ;  /* 0x5f80000005057823 */ /* 0x000fe200000000ff */
[----:B------:R-:W-:Y:S06]  /*63a0*/  BRA `(.L_x_60) ;  /* 0x0000000000887947 */ /* 0x000fec0003800000 */
.L_x_59:
[----:B------:R-:W-:-:S04]  /*63b0*/  IADD3 R6, PT, PT, R5, -0xfd, RZ ;  /* 0xffffff0305067810 */ /* 0x000fc80007ffe0ff */
[----:B------:R-:W-:-:S13]  /*63c0*/  ISETP.GT.U32.AND P1, PT, R6, 0x1, PT ;  /* 0x000000010600780c */ /* 0x000fda0003f24070 */
[----:B------:R-:W-:Y:S05]  /*63d0*/  @P1 BRA `(.L_x_61) ;  /* 0x0000000000781947 */ /* 0x000fea0003800000 */
[----:B------:R-:W-:Y:S01]  /*63e0*/  LOP3.LUT R9, R22, 0x7fffff, RZ, 0xc0, !PT ;  /* 0x007fffff16097812 */ /* 0x000fe200078ec0ff */
[----:B------:R-:W-:Y:S01]  /*63f0*/  HFMA2 R13, -RZ, RZ, 0, 1.78813934326171875e-07 ;  /* 0x00000003ff0d7431 */ /* 0x000fe200000001ff */
[----:B------:R-:W-:Y:S02]  /*6400*/  IADD3 R5, PT, PT, R5, -0xfc, RZ ;  /* 0xffffff0405057810 */ /* 0x000fe40007ffe0ff */
[----:B------:R-:W-:-:S04]  /*6410*/  LOP3.LUT R19, R9, 0x3f800000, RZ, 0xfc, !PT ;  /* 0x3f80000009137812 */ /* 0x000fc800078efcff */
[----:B------:R-:W0:Y:S01]  /*6420*/  MUFU.RCP R12, R19 ;  /* 0x00000013000c7308 */ /* 0x000e220000001000 */
[----:B------:R-:W-:Y:S01]  /*6430*/  SHF.L.U32 R13, R13, R6, RZ ;  /* 0x000000060d0d7219 */ /* 0x000fe200000006ff */
[----:B0-----:R-:W-:-:S04]  /*6440*/  FFMA R15, R19, R12, -1 ;  /* 0xbf800000130f7423 */ /* 0x001fc8000000000c */
[----:B------:R-:W-:-:S04]  /*6450*/  FADD.FTZ R15, -R15, -RZ ;  /* 0x800000ff0f0f7221 */ /* 0x000fc80000010100 */
[CCC-:B------:R-:W-:Y:S01]  /*6460*/  FFMA.RM R9, R12.reuse, R15.reuse, R12.reuse ;  /* 0x0000000f0c097223 */ /* 0x1c0fe2000000400c */
[----:B------:R-:W-:-:S04]  /*6470*/  FFMA.RP R12, R12, R15, R12 ;  /* 0x0000000f0c0c7223 */ /* 0x000fc8000000800c */
[C---:B------:R-:W-:Y:S02]  /*6480*/  LOP3.LUT R14, R9.reuse, 0x7fffff, RZ, 0xc0, !PT ;  /* 0x007fffff090e7812 */ /* 0x040fe400078ec0ff */
[----:B------:R-:W-:Y:S02]  /*6490*/  FSETP.NEU.FTZ.AND P1, PT, R9, R12, PT ;  /* 0x0000000c0900720b */ /* 0x000fe40003f3d000 */
[----:B------:R-:W-:Y:S02]  /*64a0*/  LOP3.LUT R14, R14, 0x800000, RZ, 0xfc, !PT ;  /* 0x008000000e0e7812 */ /* 0x000fe400078efcff */
[----:B------:R-:W-:Y:S02]  /*64b0*/  SEL R9, RZ, 0xffffffff, !P1 ;  /* 0xffffffffff097807 */ /* 0x000fe40004800000 */
[----:B------:R-:W-:Y:S02]  /*64c0*/  LOP3.LUT R13, R13, R14, RZ, 0xc0, !PT ;  /* 0x0000000e0d0d7212 */ /* 0x000fe400078ec0ff */
[----:B------:R-:W-:-:S02]  /*64d0*/  IADD3 R9, PT, PT, -R9, RZ, RZ ;  /* 0x000000ff09097210 */ /* 0x000fc40007ffe1ff */
[-C--:B------:R-:W-:Y:S02]  /*64e0*/  SHF.R.U32.HI R13, RZ, R6.reuse, R13 ;  /* 0x00000006ff0d7219 */ /* 0x080fe4000001160d */
[--C-:B------:R-:W-:Y:S02]  /*64f0*/  LOP3.LUT P1, RZ, R9, R6, R14.reuse, 0xf8, !PT ;  /* 0x0000000609ff7212 */ /* 0x100fe4000782f80e */
[C---:B------:R-:W-:Y:S02]  /*6500*/  LOP3.LUT P2, RZ, R13.reuse, 0x1, RZ, 0xc0, !PT ;  /* 0x000000010dff7812 */ /* 0x040fe4000784c0ff */
[----:B------:R-:W-:Y:S02]  /*6510*/  LOP3.LUT P3, RZ, R13, 0x2, RZ, 0xc0, !PT ;  /* 0x000000020dff7812 */ /* 0x000fe4000786c0ff */
[----:B------:R-:W-:Y:S02]  /*6520*/  SHF.R.U32.HI R5, RZ, R5, R14 ;  /* 0x00000005ff057219 */ /* 0x000fe4000001160e */
[----:B------:R-:W-:-:S02]  /*6530*/  PLOP3.LUT P1, PT, P2, P1, P3, 0xe0, 0x0 ;  /* 0x000000000000781c */ /* 0x000fc40001723c30 */
[----:B------:R-:W-:Y:S02]  /*6540*/  LOP3.LUT P2, RZ, R22, 0x7fffff, RZ, 0xc0, !PT ;  /* 0x007fffff16ff7812 */ /* 0x000fe4000784c0ff */
[----:B------:R-:W-:-:S04]  /*6550*/  SEL R6, RZ, 0x1, !P1 ;  /* 0x00000001ff067807 */ /* 0x000fc80004800000 */
[----:B------:R-:W-:-:S04]  /*6560*/  IADD3 R6, PT, PT, -R6, RZ, RZ ;  /* 0x000000ff06067210 */ /* 0x000fc80007ffe1ff */
[----:B------:R-:W-:-:S13]  /*6570*/  ISETP.GE.AND P1, PT, R6, RZ, PT ;  /* 0x000000ff0600720c */ /* 0x000fda0003f26270 */
[----:B------:R-:W-:-:S04]  /*6580*/  @!P1 IADD3 R5, PT, PT, R5, 0x1, RZ ;  /* 0x0000000105059810 */ /* 0x000fc80007ffe0ff */
[----:B------:R-:W-:-:S04]  /*6590*/  @!P2 SHF.L.U32 R5, R5, 0x1, RZ ;  /* 0x000000010505a819 */ /* 0x000fc800000006ff */
[----:B------:R-:W-:Y:S01]  /*65a0*/  LOP3.LUT R5, R5, 0x80000000, R22, 0xf8, !PT ;  /* 0x8000000005057812 */ /* 0x000fe200078ef816 */
[----:B------:R-:W-:Y:S06]  /*65b0*/  BRA `(.L_x_60) ;  /* 0x0000000000047947 */ /* 0x000fec0003800000 */
.L_x_61:
[----:B------:R0:W1:Y:S02]  /*65c0*/  MUFU.RCP R5, R22 ;  /* 0x0000001600057308 */ /* 0x0000640000001000 */
.L_x_60:
[----:B------:R-:W-:-:S04]  /*65d0*/  MOV R9, 0x0 ;  /* 0x0000000000097802 */ /* 0x000fc80000000f00 */
[----:B0123--:R-:W-:Y:S05]  /*65e0*/  RET.REL.NODEC R8 `(_Z13fasten_kerneliiPK4AtomS1_PKfS3_S3_S3_S3_S3_PfPK8FFParamsii) ;  /* 0xffffff9808847950 */ /* 0x00ffea0003c3ffff */
        .weak           $__internal_1_$__cuda_sm20_sqrt_rn_f32_slowpath
        .type           $__internal_1_$__cuda_sm20_sqrt_rn_f32_slowpath,@function
        .size           $__internal_1_$__cuda_sm20_sqrt_rn_f32_slowpath,(.L_x_65 - $__internal_1_$__cuda_sm20_sqrt_rn_f32_slowpath)
$__internal_1_$__cuda_sm20_sqrt_rn_f32_slowpath:
[----:B------:R-:W-:-:S13]  /*65f0*/  LOP3.LUT P0, RZ, R5, 0x7fffffff, RZ, 0xc0, !PT ;  /* 0x7fffffff05ff7812 */ /* 0x000fda000780c0ff */
[----:B------:R-:W-:Y:S01]  /*6600*/  @!P0 MOV R16, R5 ;  /* 0x0000000500108202 */ /* 0x000fe20000000f00 */
[----:B------:R-:W-:Y:S06]  /*6610*/  @!P0 BRA `(.L_x_62) ;  /* 0x0000000000408947 */ /* 0x000fec0003800000 */
[----:B------:R-:W-:-:S13]  /*6620*/  FSETP.GEU.FTZ.AND P0, PT, R5, RZ, PT ;  /* 0x000000ff0500720b */ /* 0x000fda0003f1e000 */
[----:B------:R-:W-:Y:S01]  /*6630*/  @!P0 MOV R16, 0x7fffffff ;  /* 0x7fffffff00108802 */ /* 0x000fe20000000f00 */
[----:B------:R-:W-:Y:S06]  /*6640*/  @!P0 BRA `(.L_x_62) ;  /* 0x0000000000348947 */ /* 0x000fec0003800000 */
[----:B------:R-:W-:-:S13]  /*6650*/  FSETP.GTU.FTZ.AND P0, PT, |R5|, +INF , PT ;  /* 0x7f8000000500780b */ /* 0x000fda0003f1c200 */
[----:B------:R-:W-:Y:S01]  /*6660*/  @P0 FADD.FTZ R16, R5, 1 ;  /* 0x3f80000005100421 */ /* 0x000fe20000010000 */
[----:B------:R-:W-:Y:S06]  /*6670*/  @P0 BRA `(.L_x_62) ;  /* 0x0000000000280947 */ /* 0x000fec0003800000 */
[----:B------:R-:W-:-:S13]  /*6680*/  FSETP.NEU.FTZ.AND P0, PT, |R5|, +INF , PT ;  /* 0x7f8000000500780b */ /* 0x000fda0003f1d200 */
[----:B------:R-:W-:-:S04]  /*6690*/  @P0 FFMA R23, R5, 1.84467440737095516160e+19, RZ ;  /* 0x5f80000005170823 */ /* 0x000fc800000000ff */
[----:B------:R-:W0:Y:S02]  /*66a0*/  @P0 MUFU.RSQ R20, R23 ;  /* 0x0000001700140308 */ /* 0x000e240000001400 */
[----:B0-----:R-:W-:Y:S01]  /*66b0*/  @P0 FMUL.FTZ R12, R23, R20 ;  /* 0x00000014170c0220 */ /* 0x001fe20000410000 */
[----:B------:R-:W-:-:S03]  /*66c0*/  @P0 FMUL.FTZ R21, R20, 0.5 ;  /* 0x3f00000014150820 */ /* 0x000fc60000410000 */
[----:B------:R-:W-:-:S04]  /*66d0*/  @P0 FADD.FTZ R16, -R12, -RZ ;  /* 0x800000ff0c100221 */ /* 0x000fc80000010100 */
[----:B------:R-:W-:Y:S01]  /*66e0*/  @P0 FFMA R25, R12, R16, R23 ;  /* 0x000000100c190223 */ /* 0x000fe20000000017 */
[----:B------:R-:W-:-:S03]  /*66f0*/  @!P0 MOV R16, R5 ;  /* 0x0000000500108202 */ /* 0x000fc60000000f00 */
[----:B------:R-:W-:-:S04]  /*6700*/  @P0 FFMA R21, R25, R21, R12 ;  /* 0x0000001519150223 */ /* 0x000fc8000000000c */
[----:B------:R-:W-:-:S07]  /*6710*/  @P0 FMUL.FTZ R16, R21, 2.3283064365386962891e-10 ;  /* 0x2f80000015100820 */ /* 0x000fce0000410000 */
.L_x_62:
[----:B------:R-:W-:Y:S01]  /*6720*/  HFMA2 R21, -RZ, RZ, 0, 0 ;  /* 0x00000000ff157431 */ /* 0x000fe200000001ff */
[----:B------:R-:W-:-:S04]  /*6730*/  MOV R20, R6 ;  /* 0x0000000600147202 */ /* 0x000fc80000000f00 */
[----:B------:R-:W-:Y:S05]  /*6740*/  RET.REL.NODEC R20 `(_Z13fasten_kerneliiPK4AtomS1_PKfS3_S3_S3_S3_S3_PfPK8FFParamsii) ;  /* 0xffffff98142c7950 */ /* 0x000fea0003c3ffff */
.L_x_63:
[----:B------:R-:W-:-:S00]  /*6750*/  BRA `(.L_x_63) ;  /* 0xfffffffc00fc7947 */ /* 0x000fc0000383ffff */
[----:B------:R-:W-:-:S00]  /*6760*/  NOP ;  /* 0x0000000000007918 */ /* 0x000fc00000000000 */
        /* <DEDUP_REMOVED lines=9> */
.L_x_65:


//--------------------- .nv.shared.reserved.0     --------------------------
	.section	.nv.shared.reserved.0,"aw",@nobits
	.weak		__nv_reservedSMEM_offset_0_alias
	.size		__nv_reservedSMEM_offset_0_alias, 0, 64
	.other		__nv_reservedSMEM_offset_0_alias,@"STO_CUDA_RESERVED_SHARED STV_DEFAULT"
__nv_reservedSMEM_offset_0_alias:
	.zero		0
	.zero		64


//--------------------- .nv.constant0._Z13fasten_kerneliiPK4AtomS1_PKfS3_S3_S3_S3_S3_PfPK8FFParamsii --------------------------
	.section	.nv.constant0._Z13fasten_kerneliiPK4AtomS1_PKfS3_S3_S3_S3_S3_PfPK8FFParamsii,"a",@progbits
	.sectionflags	@""
	.align	4
.nv.constant0._Z13fasten_kerneliiPK4AtomS1_PKfS3_S3_S3_S3_S3_PfPK8FFParamsii:
	.zero		992


//--------------------- SYMBOLS --------------------------

	.type		.nv.reservedSmem.offset0,@object
	.size		.nv.reservedSmem.offset0,0x4
